//
// Generated by NVIDIA NVVM Compiler
//
// Compiler Build ID: CL-36424714
// Cuda compilation tools, release 13.0, V13.0.88
// Based on NVVM 20.0.0
//

.version 9.0
.target sm_100
.address_size 64

	// .globl	_Z6kernelPi
.const .align 4 .b8 dev_s[280];

.visible .entry _Z6kernelPi(
	.param .u64 .ptr .align 1 _Z6kernelPi_param_0
)
{
	.reg .pred 	%p<21>;
	.reg .b32 	%r<16>;
	.reg .b32 	%f<293>;
	.reg .b64 	%rd<5>;

	ld.param.u64 	%rd1, [_Z6kernelPi_param_0];
	mov.u32 	%r2, %tid.x;
	mov.u32 	%r3, %ctaid.x;
	mov.u32 	%r4, %ntid.x;
	mad.lo.s32 	%r5, %r3, %r4, %r2;
	mov.u32 	%r6, %tid.y;
	mov.u32 	%r7, %ctaid.y;
	mov.u32 	%r8, %ntid.y;
	mad.lo.s32 	%r9, %r7, %r8, %r6;
	mov.u32 	%r10, %nctaid.x;
	mul.lo.s32 	%r11, %r10, %r4;
	mad.lo.s32 	%r1, %r11, %r9, %r5;
	cvt.rn.f32.s32 	%f104, %r5;
	add.f32 	%f1, %f104, 0fC47D0000;
	cvt.rn.f32.u32 	%f105, %r9;
	add.f32 	%f2, %f105, 0fC47D0000;
	ld.const.f32 	%f106, [dev_s+16];
	sub.f32 	%f107, %f1, %f106;
	ld.const.f32 	%f108, [dev_s+20];
	sub.f32 	%f109, %f2, %f108;
	mul.f32 	%f3, %f107, %f107;
	mul.f32 	%f4, %f109, %f109;
	add.f32 	%f110, %f3, %f4;
	ld.const.f32 	%f111, [dev_s+12];
	mul.f32 	%f5, %f111, %f111;
	setp.geu.f32 	%p1, %f110, %f5;
	mov.f32 	%f266, 0f00000000;
	mov.f32 	%f267, 0f00000000;
	mov.f32 	%f268, 0f00000000;
	@%p1 bra 	$L__BB0_3;
	sub.f32 	%f113, %f5, %f3;
	sub.f32 	%f114, %f113, %f4;
	sqrt.rn.f32 	%f115, %f114;
	sqrt.rn.f32 	%f116, %f5;
	div.rn.f32 	%f6, %f115, %f116;
	ld.const.f32 	%f117, [dev_s+24];
	add.f32 	%f118, %f115, %f117;
	setp.leu.f32 	%p2, %f118, 0fD09502F9;
	@%p2 bra 	$L__BB0_3;
	ld.const.f32 	%f119, [dev_s];
	mul.f32 	%f266, %f6, %f119;
	ld.const.f32 	%f120, [dev_s+4];
	mul.f32 	%f267, %f6, %f120;
	ld.const.f32 	%f121, [dev_s+8];
	mul.f32 	%f268, %f6, %f121;
$L__BB0_3:
	ld.const.f32 	%f122, [dev_s+44];
	sub.f32 	%f123, %f1, %f122;
	ld.const.f32 	%f124, [dev_s+48];
	sub.f32 	%f125, %f2, %f124;
	mul.f32 	%f13, %f123, %f123;
	mul.f32 	%f14, %f125, %f125;
	add.f32 	%f126, %f13, %f14;
	ld.const.f32 	%f127, [dev_s+40];
	mul.f32 	%f15, %f127, %f127;
	setp.geu.f32 	%p3, %f126, %f15;
	@%p3 bra 	$L__BB0_6;
	sub.f32 	%f128, %f15, %f13;
	sub.f32 	%f129, %f128, %f14;
	sqrt.rn.f32 	%f130, %f129;
	sqrt.rn.f32 	%f131, %f15;
	div.rn.f32 	%f16, %f130, %f131;
	ld.const.f32 	%f132, [dev_s+52];
	add.f32 	%f133, %f130, %f132;
	setp.leu.f32 	%p4, %f133, 0fD09502F9;
	@%p4 bra 	$L__BB0_6;
	ld.const.f32 	%f134, [dev_s+28];
	mul.f32 	%f266, %f16, %f134;
	ld.const.f32 	%f135, [dev_s+32];
	mul.f32 	%f267, %f16, %f135;
	ld.const.f32 	%f136, [dev_s+36];
	mul.f32 	%f268, %f16, %f136;
$L__BB0_6:
	ld.const.f32 	%f137, [dev_s+72];
	sub.f32 	%f138, %f1, %f137;
	ld.const.f32 	%f139, [dev_s+76];
	sub.f32 	%f140, %f2, %f139;
	mul.f32 	%f23, %f138, %f138;
	mul.f32 	%f24, %f140, %f140;
	add.f32 	%f141, %f23, %f24;
	ld.const.f32 	%f142, [dev_s+68];
	mul.f32 	%f25, %f142, %f142;
	setp.geu.f32 	%p5, %f141, %f25;
	@%p5 bra 	$L__BB0_9;
	sub.f32 	%f143, %f25, %f23;
	sub.f32 	%f144, %f143, %f24;
	sqrt.rn.f32 	%f145, %f144;
	sqrt.rn.f32 	%f146, %f25;
	div.rn.f32 	%f26, %f145, %f146;
	ld.const.f32 	%f147, [dev_s+80];
	add.f32 	%f148, %f145, %f147;
	setp.leu.f32 	%p6, %f148, 0fD09502F9;
	@%p6 bra 	$L__BB0_9;
	ld.const.f32 	%f149, [dev_s+56];
	mul.f32 	%f266, %f26, %f149;
	ld.const.f32 	%f150, [dev_s+60];
	mul.f32 	%f267, %f26, %f150;
	ld.const.f32 	%f151, [dev_s+64];
	mul.f32 	%f268, %f26, %f151;
$L__BB0_9:
	ld.const.f32 	%f152, [dev_s+100];
	sub.f32 	%f153, %f1, %f152;
	ld.const.f32 	%f154, [dev_s+104];
	sub.f32 	%f155, %f2, %f154;
	mul.f32 	%f33, %f153, %f153;
	mul.f32 	%f34, %f155, %f155;
	add.f32 	%f156, %f33, %f34;
	ld.const.f32 	%f157, [dev_s+96];
	mul.f32 	%f35, %f157, %f157;
	setp.geu.f32 	%p7, %f156, %f35;
	@%p7 bra 	$L__BB0_12;
	sub.f32 	%f158, %f35, %f33;
	sub.f32 	%f159, %f158, %f34;
	sqrt.rn.f32 	%f160, %f159;
	sqrt.rn.f32 	%f161, %f35;
	div.rn.f32 	%f36, %f160, %f161;
	ld.const.f32 	%f162, [dev_s+108];
	add.f32 	%f163, %f160, %f162;
	setp.leu.f32 	%p8, %f163, 0fD09502F9;
	@%p8 bra 	$L__BB0_12;
	ld.const.f32 	%f164, [dev_s+84];
	mul.f32 	%f266, %f36, %f164;
	ld.const.f32 	%f165, [dev_s+88];
	mul.f32 	%f267, %f36, %f165;
	ld.const.f32 	%f166, [dev_s+92];
	mul.f32 	%f268, %f36, %f166;
$L__BB0_12:
	ld.const.f32 	%f167, [dev_s+128];
	sub.f32 	%f168, %f1, %f167;
	ld.const.f32 	%f169, [dev_s+132];
	sub.f32 	%f170, %f2, %f169;
	mul.f32 	%f43, %f168, %f168;
	mul.f32 	%f44, %f170, %f170;
	add.f32 	%f171, %f43, %f44;
	ld.const.f32 	%f172, [dev_s+124];
	mul.f32 	%f45, %f172, %f172;
	setp.geu.f32 	%p9, %f171, %f45;
	@%p9 bra 	$L__BB0_15;
	sub.f32 	%f173, %f45, %f43;
	sub.f32 	%f174, %f173, %f44;
	sqrt.rn.f32 	%f175, %f174;
	sqrt.rn.f32 	%f176, %f45;
	div.rn.f32 	%f46, %f175, %f176;
	ld.const.f32 	%f177, [dev_s+136];
	add.f32 	%f178, %f175, %f177;
	setp.leu.f32 	%p10, %f178, 0fD09502F9;
	@%p10 bra 	$L__BB0_15;
	ld.const.f32 	%f179, [dev_s+112];
	mul.f32 	%f266, %f46, %f179;
	ld.const.f32 	%f180, [dev_s+116];
	mul.f32 	%f267, %f46, %f180;
	ld.const.f32 	%f181, [dev_s+120];
	mul.f32 	%f268, %f46, %f181;
$L__BB0_15:
	ld.const.f32 	%f182, [dev_s+156];
	sub.f32 	%f183, %f1, %f182;
	ld.const.f32 	%f184, [dev_s+160];
	sub.f32 	%f185, %f2, %f184;
	mul.f32 	%f53, %f183, %f183;
	mul.f32 	%f54, %f185, %f185;
	add.f32 	%f186, %f53, %f54;
	ld.const.f32 	%f187, [dev_s+152];
	mul.f32 	%f55, %f187, %f187;
	setp.geu.f32 	%p11, %f186, %f55;
	@%p11 bra 	$L__BB0_18;
	sub.f32 	%f188, %f55, %f53;
	sub.f32 	%f189, %f188, %f54;
	sqrt.rn.f32 	%f190, %f189;
	sqrt.rn.f32 	%f191, %f55;
	div.rn.f32 	%f56, %f190, %f191;
	ld.const.f32 	%f192, [dev_s+164];
	add.f32 	%f193, %f190, %f192;
	setp.leu.f32 	%p12, %f193, 0fD09502F9;
	@%p12 bra 	$L__BB0_18;
	ld.const.f32 	%f194, [dev_s+140];
	mul.f32 	%f266, %f56, %f194;
	ld.const.f32 	%f195, [dev_s+144];
	mul.f32 	%f267, %f56, %f195;
	ld.const.f32 	%f196, [dev_s+148];
	mul.f32 	%f268, %f56, %f196;
$L__BB0_18:
	ld.const.f32 	%f197, [dev_s+184];
	sub.f32 	%f198, %f1, %f197;
	ld.const.f32 	%f199, [dev_s+188];
	sub.f32 	%f200, %f2, %f199;
	mul.f32 	%f63, %f198, %f198;
	mul.f32 	%f64, %f200, %f200;
	add.f32 	%f201, %f63, %f64;
	ld.const.f32 	%f202, [dev_s+180];
	mul.f32 	%f65, %f202, %f202;
	setp.geu.f32 	%p13, %f201, %f65;
	@%p13 bra 	$L__BB0_21;
	sub.f32 	%f203, %f65, %f63;
	sub.f32 	%f204, %f203, %f64;
	sqrt.rn.f32 	%f205, %f204;
	sqrt.rn.f32 	%f206, %f65;
	div.rn.f32 	%f66, %f205, %f206;
	ld.const.f32 	%f207, [dev_s+192];
	add.f32 	%f208, %f205, %f207;
	setp.leu.f32 	%p14, %f208, 0fD09502F9;
	@%p14 bra 	$L__BB0_21;
	ld.const.f32 	%f209, [dev_s+168];
	mul.f32 	%f266, %f66, %f209;
	ld.const.f32 	%f210, [dev_s+172];
	mul.f32 	%f267, %f66, %f210;
	ld.const.f32 	%f211, [dev_s+176];
	mul.f32 	%f268, %f66, %f211;
$L__BB0_21:
	ld.const.f32 	%f212, [dev_s+212];
	sub.f32 	%f213, %f1, %f212;
	ld.const.f32 	%f214, [dev_s+216];
	sub.f32 	%f215, %f2, %f214;
	mul.f32 	%f73, %f213, %f213;
	mul.f32 	%f74, %f215, %f215;
	add.f32 	%f216, %f73, %f74;
	ld.const.f32 	%f217, [dev_s+208];
	mul.f32 	%f75, %f217, %f217;
	setp.geu.f32 	%p15, %f216, %f75;
	@%p15 bra 	$L__BB0_24;
	sub.f32 	%f218, %f75, %f73;
	sub.f32 	%f219, %f218, %f74;
	sqrt.rn.f32 	%f220, %f219;
	sqrt.rn.f32 	%f221, %f75;
	div.rn.f32 	%f76, %f220, %f221;
	ld.const.f32 	%f222, [dev_s+220];
	add.f32 	%f223, %f220, %f222;
	setp.leu.f32 	%p16, %f223, 0fD09502F9;
	@%p16 bra 	$L__BB0_24;
	ld.const.f32 	%f224, [dev_s+196];
	mul.f32 	%f266, %f76, %f224;
	ld.const.f32 	%f225, [dev_s+200];
	mul.f32 	%f267, %f76, %f225;
	ld.const.f32 	%f226, [dev_s+204];
	mul.f32 	%f268, %f76, %f226;
$L__BB0_24:
	ld.const.f32 	%f227, [dev_s+240];
	sub.f32 	%f228, %f1, %f227;
	ld.const.f32 	%f229, [dev_s+244];
	sub.f32 	%f230, %f2, %f229;
	mul.f32 	%f83, %f228, %f228;
	mul.f32 	%f84, %f230, %f230;
	add.f32 	%f231, %f83, %f84;
	ld.const.f32 	%f232, [dev_s+236];
	mul.f32 	%f85, %f232, %f232;
	setp.geu.f32 	%p17, %f231, %f85;
	@%p17 bra 	$L__BB0_27;
	sub.f32 	%f233, %f85, %f83;
	sub.f32 	%f234, %f233, %f84;
	sqrt.rn.f32 	%f235, %f234;
	sqrt.rn.f32 	%f236, %f85;
	div.rn.f32 	%f86, %f235, %f236;
	ld.const.f32 	%f237, [dev_s+248];
	add.f32 	%f238, %f235, %f237;
	setp.leu.f32 	%p18, %f238, 0fD09502F9;
	@%p18 bra 	$L__BB0_27;
	ld.const.f32 	%f239, [dev_s+224];
	mul.f32 	%f266, %f86, %f239;
	ld.const.f32 	%f240, [dev_s+228];
	mul.f32 	%f267, %f86, %f240;
	ld.const.f32 	%f241, [dev_s+232];
	mul.f32 	%f268, %f86, %f241;
$L__BB0_27:
	ld.const.f32 	%f242, [dev_s+268];
	sub.f32 	%f243, %f1, %f242;
	ld.const.f32 	%f244, [dev_s+272];
	sub.f32 	%f245, %f2, %f244;
	mul.f32 	%f93, %f243, %f243;
	mul.f32 	%f94, %f245, %f245;
	add.f32 	%f246, %f93, %f94;
	ld.const.f32 	%f247, [dev_s+264];
	mul.f32 	%f95, %f247, %f247;
	setp.geu.f32 	%p19, %f246, %f95;
	@%p19 bra 	$L__BB0_30;
	sub.f32 	%f248, %f95, %f93;
	sub.f32 	%f249, %f248, %f94;
	sqrt.rn.f32 	%f250, %f249;
	sqrt.rn.f32 	%f251, %f95;
	div.rn.f32 	%f96, %f250, %f251;
	ld.const.f32 	%f252, [dev_s+276];
	add.f32 	%f253, %f250, %f252;
	setp.leu.f32 	%p20, %f253, 0fD09502F9;
	@%p20 bra 	$L__BB0_30;
	ld.const.f32 	%f254, [dev_s+252];
	mul.f32 	%f266, %f96, %f254;
	ld.const.f32 	%f255, [dev_s+256];
	mul.f32 	%f267, %f96, %f255;
	ld.const.f32 	%f256, [dev_s+260];
	mul.f32 	%f268, %f96, %f256;
$L__BB0_30:
	cvta.to.global.u64 	%rd2, %rd1;
	mul.f32 	%f257, %f266, 0f437F0000;
	cvt.rzi.s32.f32 	%r12, %f257;
	mul.lo.s32 	%r13, %r1, 3;
	mul.wide.s32 	%rd3, %r13, 4;
	add.s64 	%rd4, %rd2, %rd3;
	st.global.u32 	[%rd4], %r12;
	mul.f32 	%f258, %f267, 0f437F0000;
	cvt.rzi.s32.f32 	%r14, %f258;
	st.global.u32 	[%rd4+4], %r14;
	mul.f32 	%f259, %f268, 0f437F0000;
	cvt.rzi.s32.f32 	%r15, %f259;
	st.global.u32 	[%rd4+8], %r15;
	ret;

}


// ===== COMPILED SASS (sm_100) =====

	.target	sm_100

	.elftype	@"ET_EXEC"


//--------------------- .note.nv.tkinfo           --------------------------
	.section	.note.nv.tkinfo,"",@"SHT_NOTE"
	.sectionflags	@"SHF_NOTE_NV_TKINFO"
	.tkinfo
        /*0018*/ 	.word	0x00000002
        /*0030*/ 	.string	""
        /*0030*/ 	.string	"ptxas"
        /*0030*/ 	.string	"Cuda compilation tools, release 13.0, V13.0.88"
        /*0030*/ 	.string	"Build cuda_13.0.r13.0/compiler.36424714_0"
        /*0030*/ 	.string	"-arch sm_100 -m 64 "



//--------------------- .note.nv.cuinfo           --------------------------
	.section	.note.nv.cuinfo,"",@"SHT_NOTE"
	.sectionflags	@"SHF_NOTE_NV_CUINFO"
        /*0018*/ 	.short	0x0002
        /*001a*/ 	.short	0x0064
        /*001c*/ 	.short	0x0082
	.zero		2


//--------------------- .nv.info                  --------------------------
	.section	.nv.info,"",@"SHT_CUDA_INFO"
	.align	4


	//----- nvinfo : EIATTR_REGCOUNT
	.align		4
        /*0000*/ 	.byte	0x04, 0x2f
        /*0002*/ 	.short	(.L_2 - .L_1)
	.align		4
.L_1:
        /*0004*/ 	.word	index@(_Z6kernelPi)
        /*0008*/ 	.word	0x00000014


	//----- nvinfo : EIATTR_FRAME_SIZE
	.align		4
.L_2:
        /*000c*/ 	.byte	0x04, 0x11
        /*000e*/ 	.short	(.L_4 - .L_3)
	.align		4
.L_3:
        /*0010*/ 	.word	index@($__internal_1_$__cuda_sm3x_div_rn_noftz_f32_slowpath)
        /*0014*/ 	.word	0x00000000


	//----- nvinfo : EIATTR_FRAME_SIZE
	.align		4
.L_4:
        /*0018*/ 	.byte	0x04, 0x11
        /*001a*/ 	.short	(.L_6 - .L_5)
	.align		4
.L_5:
        /*001c*/ 	.word	index@($__internal_0_$__cuda_sm20_sqrt_rn_f32_slowpath)
        /*0020*/ 	.word	0x00000000


	//----- nvinfo : EIATTR_FRAME_SIZE
	.align		4
.L_6:
        /*0024*/ 	.byte	0x04, 0x11
        /*0026*/ 	.short	(.L_8 - .L_7)
	.align		4
.L_7:
        /*0028*/ 	.word	index@(_Z6kernelPi)
        /*002c*/ 	.word	0x00000000


	//----- nvinfo : EIATTR_MIN_STACK_SIZE
	.align		4
.L_8:
        /*0030*/ 	.byte	0x04, 0x12
        /*0032*/ 	.short	(.L_10 - .L_9)
	.align		4
.L_9:
        /*0034*/ 	.word	index@(_Z6kernelPi)
        /*0038*/ 	.word	0x00000000
.L_10:


//--------------------- .nv.compat                --------------------------
	.section	.nv.compat,"",@"SHT_CUDA_COMPAT_INFO"
	.align	4
        /*0000*/ 	.byte	0x02, 0x09, 0x00, 0x00, 0x02, 0x02, 0x01, 0x00, 0x02, 0x05, 0x05, 0x00, 0x03, 0x07, 0x01, 0x01
        /*0010*/ 	.byte	0x02, 0x03, 0x00, 0x00, 0x02, 0x06, 0x01, 0x00, 0x04, 0x0b, 0x08, 0x00, 0x01, 0x00, 0x00, 0x00
        /*0020*/ 	.byte	0x00, 0x00, 0x00, 0x00


//--------------------- .nv.info._Z6kernelPi      --------------------------
	.section	.nv.info._Z6kernelPi,"",@"SHT_CUDA_INFO"
	.sectionflags	@""
	.align	4


	//----- nvinfo : EIATTR_CUDA_API_VERSION
	.align		4
        /*0000*/ 	.byte	0x04, 0x37
        /*0002*/ 	.short	(.L_12 - .L_11)
.L_11:
        /*0004*/ 	.word	0x00000082


	//----- nvinfo : EIATTR_KPARAM_INFO
	.align		4
.L_12:
        /*0008*/ 	.byte	0x04, 0x17
        /*000a*/ 	.short	(.L_14 - .L_13)
.L_13:
        /*000c*/ 	.word	0x00000000
        /*0010*/ 	.short	0x0000
        /*0012*/ 	.short	0x0000
        /*0014*/ 	.byte	0x00, 0xf5, 0x21, 0x00


	//----- nvinfo : EIATTR_SPARSE_MMA_MASK
	.align		4
.L_14:
        /*0018*/ 	.byte	0x03, 0x50
        /*001a*/ 	.short	0x0000


	//----- nvinfo : EIATTR_MAXREG_COUNT
	.align		4
        /*001c*/ 	.byte	0x03, 0x1b
        /*001e*/ 	.short	0x00ff


	//----- nvinfo : EIATTR_MERCURY_ISA_VERSION
	.align		4
        /*0020*/ 	.byte	0x03, 0x5f
        /*0022*/ 	.short	0x0101


	//----- nvinfo : EIATTR_VRC_CTA_INIT_COUNT
	.align		4
        /*0024*/ 	.byte	0x02, 0x4a
	.zero		1
	.zero		1


	//----- nvinfo : EIATTR_EXIT_INSTR_OFFSETS
	.align		4
        /*0028*/ 	.byte	0x04, 0x1c
        /*002a*/ 	.short	(.L_16 - .L_15)


	//   ....[0]....
.L_15:
        /*002c*/ 	.word	0x00002a00


	//----- nvinfo : EIATTR_CRS_STACK_SIZE
	.align		4
.L_16:
        /*0030*/ 	.byte	0x04, 0x1e
        /*0032*/ 	.short	(.L_18 - .L_17)
.L_17:
        /*0034*/ 	.word	0x00000000


	//----- nvinfo : EIATTR_CBANK_PARAM_SIZE
	.align		4
.L_18:
        /*0038*/ 	.byte	0x03, 0x19
        /*003a*/ 	.short	0x0008


	//----- nvinfo : EIATTR_PARAM_CBANK
	.align		4
        /*003c*/ 	.byte	0x04, 0x0a
        /*003e*/ 	.short	(.L_20 - .L_19)
	.align		4
.L_19:
        /*0040*/ 	.word	index@(.nv.constant0._Z6kernelPi)
        /*0044*/ 	.short	0x0380
        /*0046*/ 	.short	0x0008


	//----- nvinfo : EIATTR_SW_WAR
	.align		4
.L_20:
        /*0048*/ 	.byte	0x04, 0x36
        /*004a*/ 	.short	(.L_22 - .L_21)
.L_21:
        /*004c*/ 	.word	0x00000008
.L_22:


//--------------------- .nv.callgraph             --------------------------
	.section	.nv.callgraph,"",@"SHT_CUDA_CALLGRAPH"
	.align	4
	.sectionentsize	8
	.align		4
        /*0000*/ 	.word	0x00000000
	.align		4
        /*0004*/ 	.word	0xffffffff
	.align		4
        /*0008*/ 	.word	0x00000000
	.align		4
        /*000c*/ 	.word	0xfffffffe
	.align		4
        /*0010*/ 	.word	0x00000000
	.align		4
        /*0014*/ 	.word	0xfffffffd
	.align		4
        /*0018*/ 	.word	0x00000000
	.align		4
        /*001c*/ 	.word	0xfffffffc


//--------------------- .nv.constant3             --------------------------
	.section	.nv.constant3,"a",@progbits
	.align	4
.nv.constant3:
	.type		dev_s,@object
	.size		dev_s,(.L_0 - dev_s)
dev_s:
	.zero		280
.L_0:


//--------------------- .text._Z6kernelPi         --------------------------
	.section	.text._Z6kernelPi,"ax",@progbits
	.align	128
        .global         _Z6kernelPi
        .type           _Z6kernelPi,@function
        .size           _Z6kernelPi,(.L_x_114 - _Z6kernelPi)
        .other          _Z6kernelPi,@"STO_CUDA_ENTRY STV_DEFAULT"
_Z6kernelPi:
.text._Z6kernelPi:
[----:B------:R-:W-:Y:S01]  /*0000*/  LDC R1, c[0x0][0x37c] ;  /* 0x0000df00ff017b82 */ /* 0x000fe20000000800 */
[----:B------:R-:W0:Y:S07]  /*0010*/  S2R R5, SR_TID.X ;  /* 0x0000000000057919 */ /* 0x000e2e0000002100 */
[----:B------:R-:W0:Y:S01]  /*0020*/  LDC R6, c[0x0][0x360] ;  /* 0x0000d800ff067b82 */ /* 0x000e220000000800 */
[----:B------:R-:W1:Y:S01]  /*0030*/  LDCU.64 UR6, c[0x3][0x10] ;  /* 0x00c00200ff0677ac */ /* 0x000e620008000a00 */
[----:B------:R-:W-:Y:S01]  /*0040*/  BSSY.RECONVERGENT B2, `(.L_x_0) ;  /* 0x000004e000027945 */ /* 0x000fe20003800200 */
[----:B------:R-:W2:Y:S05]  /*0050*/  S2R R0, SR_TID.Y ;  /* 0x0000000000007919 */ /* 0x000eaa0000002200 */
[----:B------:R-:W0:Y:S08]  /*0060*/  S2UR UR4, SR_CTAID.X ;  /* 0x00000000000479c3 */ /* 0x000e300000002500 */
[----:B------:R-:W2:Y:S08]  /*0070*/  S2UR UR5, SR_CTAID.Y ;  /* 0x00000000000579c3 */ /* 0x000eb00000002600 */
[----:B------:R-:W2:Y:S08]  /*0080*/  LDC R3, c[0x0][0x364] ;  /* 0x0000d900ff037b82 */ /* 0x000eb00000000800 */
[----:B------:R-:W3:Y:S01]  /*0090*/  LDC R15, c[0x3][0xc] ;  /* 0x00c00300ff0f7b82 */ /* 0x000ee20000000800 */
[----:B0-----:R-:W-:Y:S01]  /*00a0*/  IMAD R5, R6, UR4, R5 ;  /* 0x0000000406057c24 */ /* 0x001fe2000f8e0205 */
[----:B------:R-:W0:Y:S04]  /*00b0*/  LDCU UR4, c[0x0][0x370] ;  /* 0x00006e00ff0477ac */ /* 0x000e280008000800 */
[----:B------:R-:W-:-:S05]  /*00c0*/  I2FP.F32.S32 R8, R5 ;  /* 0x0000000500087245 */ /* 0x000fca0000201400 */
[----:B------:R-:W-:-:S04]  /*00d0*/  FADD R8, R8, -1012 ;  /* 0xc47d000008087421 */ /* 0x000fc80000000000 */
[----:B-1----:R-:W-:Y:S01]  /*00e0*/  FADD R2, R8, -UR6 ;  /* 0x8000000608027e21 */ /* 0x002fe20008000000 */
[----:B--2---:R-:W-:-:S03]  /*00f0*/  IMAD R0, R3, UR5, R0 ;  /* 0x0000000503007c24 */ /* 0x004fc6000f8e0200 */
[----:B------:R-:W-:Y:S01]  /*0100*/  FMUL R10, R2, R2 ;  /* 0x00000002020a7220 */ /* 0x000fe20000400000 */
[----:B0-----:R-:W-:Y:S01]  /*0110*/  IMAD R2, R6, UR4, RZ ;  /* 0x0000000406027c24 */ /* 0x001fe2000f8e02ff */
[----:B------:R-:W-:Y:S01]  /*0120*/  I2FP.F32.U32 R7, R0 ;  /* 0x0000000000077245 */ /* 0x000fe20000201000 */
[----:B------:R-:W-:Y:S02]  /*0130*/  HFMA2 R6, -RZ, RZ, 0, 0 ;  /* 0x00000000ff067431 */ /* 0x000fe400000001ff */
[----:B---3--:R-:W-:Y:S01]  /*0140*/  FMUL R15, R15, R15 ;  /* 0x0000000f0f0f7220 */ /* 0x008fe20000400000 */
[----:B------:R-:W-:Y:S02]  /*0150*/  IMAD R5, R0, R2, R5 ;  /* 0x0000000200057224 */ /* 0x000fe400078e0205 */
[----:B------:R-:W-:Y:S01]  /*0160*/  FADD R7, R7, -1012 ;  /* 0xc47d000007077421 */ /* 0x000fe20000000000 */
[----:B------:R-:W-:-:S03]  /*0170*/  HFMA2 R2, -RZ, RZ, 0, 0 ;  /* 0x00000000ff027431 */ /* 0x000fc600000001ff */
[----:B------:R-:W-:-:S04]  /*0180*/  FADD R3, R7, -UR7 ;  /* 0x8000000707037e21 */ /* 0x000fc80008000000 */
[----:B------:R-:W-:-:S04]  /*0190*/  FMUL R3, R3, R3 ;  /* 0x0000000303037220 */ /* 0x000fc80000400000 */
[----:B------:R-:W-:-:S05]  /*01a0*/  FADD R4, R10, R3 ;  /* 0x000000030a047221 */ /* 0x000fca0000000000 */
[----:B------:R-:W-:Y:S02]  /*01b0*/  FSETP.GEU.AND P0, PT, R4, R15, PT ;  /* 0x0000000f0400720b */ /* 0x000fe40003f0e000 */
[----:B------:R-:W-:-:S11]  /*01c0*/  MOV R4, RZ ;  /* 0x000000ff00047202 */ /* 0x000fd60000000f00 */
[----:B------:R-:W-:Y:S05]  /*01d0*/  @P0 BRA `(.L_x_1) ;  /* 0x0000000000d00947 */ /* 0x000fea0003800000 */
[----:B------:R-:W-:Y:S01]  /*01e0*/  FADD R10, -R10, R15 ;  /* 0x0000000f0a0a7221 */ /* 0x000fe20000000100 */
[----:B------:R-:W-:Y:S03]  /*01f0*/  BSSY.RECONVERGENT B0, `(.L_x_2) ;  /* 0x000000e000007945 */ /* 0x000fe60003800200 */
[----:B------:R-:W-:-:S04]  /*0200*/  FADD R0, -R3, R10 ;  /* 0x0000000a03007221 */ /* 0x000fc80000000100 */
[----:B------:R0:W1:Y:S01]  /*0210*/  MUFU.RSQ R3, R0 ;  /* 0x0000000000037308 */ /* 0x0000620000001400 */
[----:B------:R-:W-:-:S04]  /*0220*/  IADD3 R9, PT, PT, R0, -0xd000000, RZ ;  /* 0xf300000000097810 */ /* 0x000fc80007ffe0ff */
[----:B------:R-:W-:-:S13]  /*0230*/  ISETP.GT.U32.AND P0, PT, R9, 0x727fffff, PT ;  /* 0x727fffff0900780c */ /* 0x000fda0003f04070 */
[----:B01----:R-:W-:Y:S05]  /*0240*/  @!P0 BRA `(.L_x_3) ;  /* 0x0000000000108947 */ /* 0x003fea0003800000 */
[----:B------:R-:W-:-:S07]  /*0250*/  MOV R10, 0x270 ;  /* 0x00000270000a7802 */ /* 0x000fce0000000f00 */
[----:B------:R-:W-:Y:S05]  /*0260*/  CALL.REL.NOINC `($__internal_0_$__cuda_sm20_sqrt_rn_f32_slowpath) ;  /* 0x0000002400e87944 */ /* 0x000fea0003c00000 */
[----:B------:R-:W-:Y:S01]  /*0270*/  MOV R13, R9 ;  /* 0x00000009000d7202 */ /* 0x000fe20000000f00 */
[----:B------:R-:W-:Y:S06]  /*0280*/  BRA `(.L_x_4) ;  /* 0x0000000000107947 */ /* 0x000fec0003800000 */
.L_x_3:
[----:B------:R-:W-:Y:S01]  /*0290*/  FMUL.FTZ R13, R0, R3 ;  /* 0x00000003000d7220 */ /* 0x000fe20000410000 */
[----:B------:R-:W-:-:S03]  /*02a0*/  FMUL.FTZ R3, R3, 0.5 ;  /* 0x3f00000003037820 */ /* 0x000fc60000410000 */
[----:B------:R-:W-:-:S04]  /*02b0*/  FFMA R0, -R13, R13, R0 ;  /* 0x0000000d0d007223 */ /* 0x000fc80000000100 */
[----:B------:R-:W-:-:S07]  /*02c0*/  FFMA R13, R0, R3, R13 ;  /* 0x00000003000d7223 */ /* 0x000fce000000000d */
.L_x_4:
[----:B------:R-:W-:Y:S05]  /*02d0*/  BSYNC.RECONVERGENT B0 ;  /* 0x0000000000007941 */ /* 0x000fea0003800200 */
.L_x_2:
[----:B------:R-:W-:Y:S01]  /*02e0*/  IADD3 R3, PT, PT, R15, -0xd000000, RZ ;  /* 0xf30000000f037810 */ /* 0x000fe20007ffe0ff */
[----:B------:R0:W1:Y:S03]  /*02f0*/  MUFU.RSQ R0, R15 ;  /* 0x0000000f00007308 */ /* 0x0000660000001400 */
[----:B------:R-:W-:-:S13]  /*0300*/  ISETP.GT.U32.AND P0, PT, R3, 0x727fffff, PT ;  /* 0x727fffff0300780c */ /* 0x000fda0003f04070 */
[----:B0-----:R-:W-:Y:S05]  /*0310*/  @!P0 BRA `(.L_x_5) ;  /* 0x00000000001c8947 */ /* 0x001fea0003800000 */
[----:B------:R-:W-:Y:S01]  /*0320*/  BSSY.RECONVERGENT B0, `(.L_x_6) ;  /* 0x0000004000007945 */ /* 0x000fe20003800200 */
[----:B-1----:R-:W-:Y:S02]  /*0330*/  MOV R0, R15 ;  /* 0x0000000f00007202 */ /* 0x002fe40000000f00 */
[----:B------:R-:W-:-:S07]  /*0340*/  MOV R10, 0x360 ;  /* 0x00000360000a7802 */ /* 0x000fce0000000f00 */
[----:B------:R-:W-:Y:S05]  /*0350*/  CALL.REL.NOINC `($__internal_0_$__cuda_sm20_sqrt_rn_f32_slowpath) ;  /* 0x0000002400ac7944 */ /* 0x000fea0003c00000 */
[----:B------:R-:W-:Y:S05]  /*0360*/  BSYNC.RECONVERGENT B0 ;  /* 0x0000000000007941 */ /* 0x000fea0003800200 */
.L_x_6:
[----:B------:R-:W-:Y:S01]  /*0370*/  MOV R3, R9 ;  /* 0x0000000900037202 */ /* 0x000fe20000000f00 */
[----:B------:R-:W-:Y:S06]  /*0380*/  BRA `(.L_x_7) ;  /* 0x0000000000107947 */ /* 0x000fec0003800000 */
.L_x_5:
[----:B-1----:R-:W-:Y:S01]  /*0390*/  FMUL.FTZ R10, R15, R0 ;  /* 0x000000000f0a7220 */ /* 0x002fe20000410000 */
[----:B------:R-:W-:-:S03]  /*03a0*/  FMUL.FTZ R0, R0, 0.5 ;  /* 0x3f00000000007820 */ /* 0x000fc60000410000 */
[----:B------:R-:W-:-:S04]  /*03b0*/  FFMA R3, -R10, R10, R15 ;  /* 0x0000000a0a037223 */ /* 0x000fc8000000010f */
[----:B------:R-:W-:-:S07]  /*03c0*/  FFMA R3, R3, R0, R10 ;  /* 0x0000000003037223 */ /* 0x000fce000000000a */
.L_x_7:
[----:B------:R-:W0:Y:S01]  /*03d0*/  MUFU.RCP R0, R3 ;  /* 0x0000000300007308 */ /* 0x000e220000001000 */
[----:B------:R-:W-:Y:S07]  /*03e0*/  BSSY.RECONVERGENT B3, `(.L_x_8) ;  /* 0x000000b000037945 */ /* 0x000fee0003800200 */
[----:B------:R-:W1:Y:S01]  /*03f0*/  FCHK P0, R13, R3 ;  /* 0x000000030d007302 */ /* 0x000e620000000000 */
[----:B0-----:R-:W-:-:S04]  /*0400*/  FFMA R9, R0, -R3, 1 ;  /* 0x3f80000000097423 */ /* 0x001fc80000000803 */
[----:B------:R-:W-:-:S04]  /*0410*/  FFMA R0, R0, R9, R0 ;  /* 0x0000000900007223 */ /* 0x000fc80000000000 */
[----:B------:R-:W-:-:S04]  /*0420*/  FFMA R10, R0, R13, RZ ;  /* 0x0000000d000a7223 */ /* 0x000fc800000000ff */
[----:B------:R-:W-:-:S04]  /*0430*/  FFMA R9, R10, -R3, R13 ;  /* 0x800000030a097223 */ /* 0x000fc8000000000d */
[----:B------:R-:W-:Y:S01]  /*0440*/  FFMA R0, R0, R9, R10 ;  /* 0x0000000900007223 */ /* 0x000fe2000000000a */
[----:B-1----:R-:W-:Y:S06]  /*0450*/  @!P0 BRA `(.L_x_9) ;  /* 0x00000000000c8947 */ /* 0x002fec0003800000 */
[----:B------:R-:W-:Y:S02]  /*0460*/  MOV R0, R13 ;  /* 0x0000000d00007202 */ /* 0x000fe40000000f00 */
[----:B------:R-:W-:-:S07]  /*0470*/  MOV R10, 0x490 ;  /* 0x00000490000a7802 */ /* 0x000fce0000000f00 */
[----:B------:R-:W-:Y:S05]  /*0480*/  CALL.REL.NOINC `($__internal_1_$__cuda_sm3x_div_rn_noftz_f32_slowpath) ;  /* 0x0000002400b47944 */ /* 0x000fea0003c00000 */
.L_x_9:
[----:B------:R-:W-:Y:S05]  /*0490*/  BSYNC.RECONVERGENT B3 ;  /* 0x0000000000037941 */ /* 0x000fea0003800200 */
.L_x_8:
[----:B------:R-:W0:Y:S02]  /*04a0*/  LDCU UR4, c[0x3][0x18] ;  /* 0x00c00300ff0477ac */ /* 0x000e240008000800 */
[----:B0-----:R-:W-:-:S05]  /*04b0*/  FADD R13, R13, UR4 ;  /* 0x000000040d0d7e21 */ /* 0x001fca0008000000 */
[----:B------:R-:W-:-:S13]  /*04c0*/  FSETP.GT.AND P0, PT, R13, -2.00000000000000000000e+10, PT ;  /* 0xd09502f90d00780b */ /* 0x000fda0003f04000 */
[----:B------:R-:W0:Y:S08]  /*04d0*/  @P0 LDC.64 R10, c[0x3][RZ] ;  /* 0x00c00000ff0a0b82 */ /* 0x000e300000000a00 */
[----:B------:R-:W1:Y:S01]  /*04e0*/  @P0 LDC R3, c[0x3][0x8] ;  /* 0x00c00200ff030b82 */ /* 0x000e620000000800 */
[C---:B0-----:R-:W-:Y:S01]  /*04f0*/  @P0 FMUL R6, R0.reuse, R10 ;  /* 0x0000000a00060220 */ /* 0x041fe20000400000 */
[C---:B------:R-:W-:Y:S01]  /*0500*/  @P0 FMUL R4, R0.reuse, R11 ;  /* 0x0000000b00040220 */ /* 0x040fe20000400000 */
[----:B-1----:R-:W-:-:S07]  /*0510*/  @P0 FMUL R2, R0, R3 ;  /* 0x0000000300020220 */ /* 0x002fce0000400000 */
.L_x_1:
[----:B------:R-:W-:Y:S05]  /*0520*/  BSYNC.RECONVERGENT B2 ;  /* 0x0000000000027941 */ /* 0x000fea0003800200 */
.L_x_0:
[----:B------:R-:W0:Y:S01]  /*0530*/  LDC.64 R10, c[0x3][0x28] ;  /* 0x00c00a00ff0a7b82 */ /* 0x000e220000000a00 */
[----:B------:R-:W1:Y:S01]  /*0540*/  LDCU UR4, c[0x3][0x30] ;  /* 0x00c00600ff0477ac */ /* 0x000e620008000800 */
[----:B------:R-:W-:Y:S01]  /*0550*/  BSSY.RECONVERGENT B2, `(.L_x_10) ;  /* 0x000003d000027945 */ /* 0x000fe20003800200 */
[----:B-1----:R-:W-:-:S04]  /*0560*/  FADD R3, R7, -UR4 ;  /* 0x8000000407037e21 */ /* 0x002fc80008000000 */
[----:B------:R-:W-:Y:S01]  /*0570*/  FMUL R3, R3, R3 ;  /* 0x0000000303037220 */ /* 0x000fe20000400000 */
[----:B0-----:R-:W-:Y:S01]  /*0580*/  FADD R0, R8, -R11 ;  /* 0x8000000b08007221 */ /* 0x001fe20000000000 */
[----:B------:R-:W-:-:S03]  /*0590*/  FMUL R15, R10, R10 ;  /* 0x0000000a0a0f7220 */ /* 0x000fc60000400000 */
[----:B------:R-:W-:-:S04]  /*05a0*/  FMUL R0, R0, R0 ;  /* 0x0000000000007220 */ /* 0x000fc80000400000 */
[----:B------:R-:W-:-:S05]  /*05b0*/  FADD R10, R0, R3 ;  /* 0x00000003000a7221 */ /* 0x000fca0000000000 */
[----:B------:R-:W-:-:S13]  /*05c0*/  FSETP.GEU.AND P0, PT, R10, R15, PT ;  /* 0x0000000f0a00720b */ /* 0x000fda0003f0e000 */
        /* <DEDUP_REMOVED lines=12> */
.L_x_13:
[----:B------:R-:W-:Y:S01]  /*0690*/  FMUL.FTZ R13, R0, R3 ;  /* 0x00000003000d7220 */ /* 0x000fe20000410000 */
[----:B------:R-:W-:-:S03]  /*06a0*/  FMUL.FTZ R3, R3, 0.5 ;  /* 0x3f00000003037820 */ /* 0x000fc60000410000 */
[----:B------:R-:W-:-:S04]  /*06b0*/  FFMA R0, -R13, R13, R0 ;  /* 0x0000000d0d007223 */ /* 0x000fc80000000100 */
[----:B------:R-:W-:-:S07]  /*06c0*/  FFMA R13, R0, R3, R13 ;  /* 0x00000003000d7223 */ /* 0x000fce000000000d */
.L_x_14:
[----:B------:R-:W-:Y:S05]  /*06d0*/  BSYNC.RECONVERGENT B0 ;  /* 0x0000000000007941 */ /* 0x000fea0003800200 */
.L_x_12:
        /* <DEDUP_REMOVED lines=9> */
.L_x_16:
[----:B------:R-:W-:Y:S01]  /*0770*/  MOV R3, R9 ;  /* 0x0000000900037202 */ /* 0x000fe20000000f00 */
[----:B------:R-:W-:Y:S06]  /*0780*/  BRA `(.L_x_17) ;  /* 0x0000000000107947 */ /* 0x000fec0003800000 */
.L_x_15:
[----:B-1----:R-:W-:Y:S01]  /*0790*/  FMUL.FTZ R10, R15, R0 ;  /* 0x000000000f0a7220 */ /* 0x002fe20000410000 */
[----:B------:R-:W-:-:S03]  /*07a0*/  FMUL.FTZ R0, R0, 0.5 ;  /* 0x3f00000000007820 */ /* 0x000fc60000410000 */
[----:B------:R-:W-:-:S04]  /*07b0*/  FFMA R3, -R10, R10, R15 ;  /* 0x0000000a0a037223 */ /* 0x000fc8000000010f */
[----:B------:R-:W-:-:S07]  /*07c0*/  FFMA R3, R3, R0, R10 ;  /* 0x0000000003037223 */ /* 0x000fce000000000a */
.L_x_17:
        /* <DEDUP_REMOVED lines=12> */
.L_x_19:
[----:B------:R-:W-:Y:S05]  /*0890*/  BSYNC.RECONVERGENT B3 ;  /* 0x0000000000037941 */ /* 0x000fea0003800200 */
.L_x_18:
[----:B------:R-:W0:Y:S02]  /*08a0*/  LDCU UR4, c[0x3][0x34] ;  /* 0x00c00680ff0477ac */ /* 0x000e240008000800 */
[----:B0-----:R-:W-:-:S05]  /*08b0*/  FADD R13, R13, UR4 ;  /* 0x000000040d0d7e21 */ /* 0x001fca0008000000 */
[----:B------:R-:W-:-:S13]  /*08c0*/  FSETP.GT.AND P0, PT, R13, -2.00000000000000000000e+10, PT ;  /* 0xd09502f90d00780b */ /* 0x000fda0003f04000 */
[----:B------:R-:W0:Y:S08]  /*08d0*/  @P0 LDC R3, c[0x3][0x1c] ;  /* 0x00c00700ff030b82 */ /* 0x000e300000000800 */
[----:B------:R-:W1:Y:S01]  /*08e0*/  @P0 LDC.64 R10, c[0x3][0x20] ;  /* 0x00c00800ff0a0b82 */ /* 0x000e620000000a00 */
[C---:B0-----:R-:W-:Y:S01]  /*08f0*/  @P0 FMUL R6, R0.reuse, R3 ;  /* 0x0000000300060220 */ /* 0x041fe20000400000 */
[C---:B-1----:R-:W-:Y:S01]  /*0900*/  @P0 FMUL R4, R0.reuse, R10 ;  /* 0x0000000a00040220 */ /* 0x042fe20000400000 */
[----:B------:R-:W-:-:S07]  /*0910*/  @P0 FMUL R2, R0, R11 ;  /* 0x0000000b00020220 */ /* 0x000fce0000400000 */
.L_x_11:
[----:B------:R-:W-:Y:S05]  /*0920*/  BSYNC.RECONVERGENT B2 ;  /* 0x0000000000027941 */ /* 0x000fea0003800200 */
.L_x_10:
[----:B------:R-:W0:Y:S01]  /*0930*/  LDCU.64 UR4, c[0x3][0x48] ;  /* 0x00c00900ff0477ac */ /* 0x000e220008000a00 */
[----:B------:R-:W1:Y:S01]  /*0940*/  LDC R15, c[0x3][0x44] ;  /* 0x00c01100ff0f7b82 */ /* 0x000e620000000800 */
[----:B------:R-:W-:Y:S01]  /*0950*/  BSSY.RECONVERGENT B2, `(.L_x_20) ;  /* 0x000003d000027945 */ /* 0x000fe20003800200 */
[----:B0-----:R-:W-:Y:S01]  /*0960*/  FADD R0, R8, -UR4 ;  /* 0x8000000408007e21 */ /* 0x001fe20008000000 */
[----:B------:R-:W-:-:S03]  /*0970*/  FADD R3, R7, -UR5 ;  /* 0x8000000507037e21 */ /* 0x000fc60008000000 */
[----:B------:R-:W-:Y:S01]  /*0980*/  FMUL R0, R0, R0 ;  /* 0x0000000000007220 */ /* 0x000fe20000400000 */
[----:B------:R-:W-:Y:S01]  /*0990*/  FMUL R3, R3, R3 ;  /* 0x0000000303037220 */ /* 0x000fe20000400000 */
[----:B-1----:R-:W-:-:S03]  /*09a0*/  FMUL R15, R15, R15 ;  /* 0x0000000f0f0f7220 */ /* 0x002fc60000400000 */
        /* <DEDUP_REMOVED lines=14> */
.L_x_23:
[----:B------:R-:W-:Y:S01]  /*0a90*/  FMUL.FTZ R13, R0, R3 ;  /* 0x00000003000d7220 */ /* 0x000fe20000410000 */
[----:B------:R-:W-:-:S03]  /*0aa0*/  FMUL.FTZ R3, R3, 0.5 ;  /* 0x3f00000003037820 */ /* 0x000fc60000410000 */
[----:B------:R-:W-:-:S04]  /*0ab0*/  FFMA R0, -R13, R13, R0 ;  /* 0x0000000d0d007223 */ /* 0x000fc80000000100 */
[----:B------:R-:W-:-:S07]  /*0ac0*/  FFMA R13, R0, R3, R13 ;  /* 0x00000003000d7223 */ /* 0x000fce000000000d */
.L_x_24:
[----:B------:R-:W-:Y:S05]  /*0ad0*/  BSYNC.RECONVERGENT B0 ;  /* 0x0000000000007941 */ /* 0x000fea0003800200 */
.L_x_22:
        /* <DEDUP_REMOVED lines=9> */
.L_x_26:
[----:B------:R-:W-:Y:S01]  /*0b70*/  MOV R3, R9 ;  /* 0x0000000900037202 */ /* 0x000fe20000000f00 */
[----:B------:R-:W-:Y:S06]  /*0b80*/  BRA `(.L_x_27) ;  /* 0x0000000000107947 */ /* 0x000fec0003800000 */
.L_x_25:
[----:B-1----:R-:W-:Y:S01]  /*0b90*/  FMUL.FTZ R10, R15, R0 ;  /* 0x000000000f0a7220 */ /* 0x002fe20000410000 */
[----:B------:R-:W-:-:S03]  /*0ba0*/  FMUL.FTZ R0, R0, 0.5 ;  /* 0x3f00000000007820 */ /* 0x000fc60000410000 */
[----:B------:R-:W-:-:S04]  /*0bb0*/  FFMA R3, -R10, R10, R15 ;  /* 0x0000000a0a037223 */ /* 0x000fc8000000010f */
[----:B------:R-:W-:-:S07]  /*0bc0*/  FFMA R3, R3, R0, R10 ;  /* 0x0000000003037223 */ /* 0x000fce000000000a */
.L_x_27:
        /* <DEDUP_REMOVED lines=12> */
.L_x_29:
[----:B------:R-:W-:Y:S05]  /*0c90*/  BSYNC.RECONVERGENT B3 ;  /* 0x0000000000037941 */ /* 0x000fea0003800200 */
.L_x_28:
        /* <DEDUP_REMOVED lines=8> */
.L_x_21:
[----:B------:R-:W-:Y:S05]  /*0d20*/  BSYNC.RECONVERGENT B2 ;  /* 0x0000000000027941 */ /* 0x000fea0003800200 */
.L_x_20:
        /* <DEDUP_REMOVED lines=22> */
.L_x_33:
[----:B------:R-:W-:Y:S01]  /*0e90*/  FMUL.FTZ R13, R0, R3 ;  /* 0x00000003000d7220 */ /* 0x000fe20000410000 */
[----:B------:R-:W-:-:S03]  /*0ea0*/  FMUL.FTZ R3, R3, 0.5 ;  /* 0x3f00000003037820 */ /* 0x000fc60000410000 */
[----:B------:R-:W-:-:S04]  /*0eb0*/  FFMA R0, -R13, R13, R0 ;  /* 0x0000000d0d007223 */ /* 0x000fc80000000100 */
[----:B------:R-:W-:-:S07]  /*0ec0*/  FFMA R13, R0, R3, R13 ;  /* 0x00000003000d7223 */ /* 0x000fce000000000d */
.L_x_34:
[----:B------:R-:W-:Y:S05]  /*0ed0*/  BSYNC.RECONVERGENT B0 ;  /* 0x0000000000007941 */ /* 0x000fea0003800200 */
.L_x_32:
        /* <DEDUP_REMOVED lines=9> */
.L_x_36:
[----:B------:R-:W-:Y:S01]  /*0f70*/  MOV R3, R9 ;  /* 0x0000000900037202 */ /* 0x000fe20000000f00 */
[----:B------:R-:W-:Y:S06]  /*0f80*/  BRA `(.L_x_37) ;  /* 0x0000000000107947 */ /* 0x000fec0003800000 */
.L_x_35:
[----:B-1----:R-:W-:Y:S01]  /*0f90*/  FMUL.FTZ R10, R15, R0 ;  /* 0x000000000f0a7220 */ /* 0x002fe20000410000 */
[----:B------:R-:W-:-:S03]  /*0fa0*/  FMUL.FTZ R0, R0, 0.5 ;  /* 0x3f00000000007820 */ /* 0x000fc60000410000 */
[----:B------:R-:W-:-:S04]  /*0fb0*/  FFMA R3, -R10, R10, R15 ;  /* 0x0000000a0a037223 */ /* 0x000fc8000000010f */
[----:B------:R-:W-:-:S07]  /*0fc0*/  FFMA R3, R3, R0, R10 ;  /* 0x0000000003037223 */ /* 0x000fce000000000a */
.L_x_37:
        /* <DEDUP_REMOVED lines=12> */
.L_x_39:
[----:B------:R-:W-:Y:S05]  /*1090*/  BSYNC.RECONVERGENT B3 ;  /* 0x0000000000037941 */ /* 0x000fea0003800200 */
.L_x_38:
        /* <DEDUP_REMOVED lines=8> */
.L_x_31:
[----:B------:R-:W-:Y:S05]  /*1120*/  BSYNC.RECONVERGENT B2 ;  /* 0x0000000000027941 */ /* 0x000fea0003800200 */
.L_x_30:
        /* <DEDUP_REMOVED lines=22> */
.L_x_43:
[----:B------:R-:W-:Y:S01]  /*1290*/  FMUL.FTZ R13, R0, R3 ;  /* 0x00000003000d7220 */ /* 0x000fe20000410000 */
[----:B------:R-:W-:-:S03]  /*12a0*/  FMUL.FTZ R3, R3, 0.5 ;  /* 0x3f00000003037820 */ /* 0x000fc60000410000 */
[----:B------:R-:W-:-:S04]  /*12b0*/  FFMA R0, -R13, R13, R0 ;  /* 0x0000000d0d007223 */ /* 0x000fc80000000100 */
[----:B------:R-:W-:-:S07]  /*12c0*/  FFMA R13, R0, R3, R13 ;  /* 0x00000003000d7223 */ /* 0x000fce000000000d */
.L_x_44:
[----:B------:R-:W-:Y:S05]  /*12d0*/  BSYNC.RECONVERGENT B0 ;  /* 0x0000000000007941 */ /* 0x000fea0003800200 */
.L_x_42:
        /* <DEDUP_REMOVED lines=9> */
.L_x_46:
[----:B------:R-:W-:Y:S01]  /*1370*/  MOV R3, R9 ;  /* 0x0000000900037202 */ /* 0x000fe20000000f00 */
[----:B------:R-:W-:Y:S06]  /*1380*/  BRA `(.L_x_47) ;  /* 0x0000000000107947 */ /* 0x000fec0003800000 */
.L_x_45:
[----:B-1----:R-:W-:Y:S01]  /*1390*/  FMUL.FTZ R10, R15, R0 ;  /* 0x000000000f0a7220 */ /* 0x002fe20000410000 */
[----:B------:R-:W-:-:S03]  /*13a0*/  FMUL.FTZ R0, R0, 0.5 ;  /* 0x3f00000000007820 */ /* 0x000fc60000410000 */
[----:B------:R-:W-:-:S04]  /*13b0*/  FFMA R3, -R10, R10, R15 ;  /* 0x0000000a0a037223 */ /* 0x000fc8000000010f */
[----:B------:R-:W-:-:S07]  /*13c0*/  FFMA R3, R3, R0, R10 ;  /* 0x0000000003037223 */ /* 0x000fce000000000a */
.L_x_47:
        /* <DEDUP_REMOVED lines=12> */
.L_x_49:
[----:B------:R-:W-:Y:S05]  /*1490*/  BSYNC.RECONVERGENT B3 ;  /* 0x0000000000037941 */ /* 0x000fea0003800200 */
.L_x_48:
        /* <DEDUP_REMOVED lines=8> */
.L_x_41:
[----:B------:R-:W-:Y:S05]  /*1520*/  BSYNC.RECONVERGENT B2 ;  /* 0x0000000000027941 */ /* 0x000fea0003800200 */
.L_x_40:
        /* <DEDUP_REMOVED lines=22> */
.L_x_53:
[----:B------:R-:W-:Y:S01]  /*1690*/  FMUL.FTZ R13, R0, R3 ;  /* 0x00000003000d7220 */ /* 0x000fe20000410000 */
[----:B------:R-:W-:-:S03]  /*16a0*/  FMUL.FTZ R3, R3, 0.5 ;  /* 0x3f00000003037820 */ /* 0x000fc60000410000 */
[----:B------:R-:W-:-:S04]  /*16b0*/  FFMA R0, -R13, R13, R0 ;  /* 0x0000000d0d007223 */ /* 0x000fc80000000100 */
[----:B------:R-:W-:-:S07]  /*16c0*/  FFMA R13, R0, R3, R13 ;  /* 0x00000003000d7223 */ /* 0x000fce000000000d */
.L_x_54:
[----:B------:R-:W-:Y:S05]  /*16d0*/  BSYNC.RECONVERGENT B0 ;  /* 0x0000000000007941 */ /* 0x000fea0003800200 */
.L_x_52:
        /* <DEDUP_REMOVED lines=9> */
.L_x_56:
[----:B------:R-:W-:Y:S01]  /*1770*/  MOV R3, R9 ;  /* 0x0000000900037202 */ /* 0x000fe20000000f00 */
[----:B------:R-:W-:Y:S06]  /*1780*/  BRA `(.L_x_57) ;  /* 0x0000000000107947 */ /* 0x000fec0003800000 */
.L_x_55:
[----:B-1----:R-:W-:Y:S01]  /*1790*/  FMUL.FTZ R10, R15, R0 ;  /* 0x000000000f0a7220 */ /* 0x002fe20000410000 */
[----:B------:R-:W-:-:S03]  /*17a0*/  FMUL.FTZ R0, R0, 0.5 ;  /* 0x3f00000000007820 */ /* 0x000fc60000410000 */
[----:B------:R-:W-:-:S04]  /*17b0*/  FFMA R3, -R10, R10, R15 ;  /* 0x0000000a0a037223 */ /* 0x000fc8000000010f */
[----:B------:R-:W-:-:S07]  /*17c0*/  FFMA R3, R3, R0, R10 ;  /* 0x0000000003037223 */ /* 0x000fce000000000a */
.L_x_57:
        /* <DEDUP_REMOVED lines=12> */
.L_x_59:
[----:B------:R-:W-:Y:S05]  /*1890*/  BSYNC.RECONVERGENT B3 ;  /* 0x0000000000037941 */ /* 0x000fea0003800200 */
.L_x_58:
        /* <DEDUP_REMOVED lines=8> */
.L_x_51:
[----:B------:R-:W-:Y:S05]  /*1920*/  BSYNC.RECONVERGENT B2 ;  /* 0x0000000000027941 */ /* 0x000fea0003800200 */
.L_x_50:
        /* <DEDUP_REMOVED lines=22> */
.L_x_63:
[----:B------:R-:W-:Y:S01]  /*1a90*/  FMUL.FTZ R13, R0, R3 ;  /* 0x00000003000d7220 */ /* 0x000fe20000410000 */
[----:B------:R-:W-:-:S03]  /*1aa0*/  FMUL.FTZ R3, R3, 0.5 ;  /* 0x3f00000003037820 */ /* 0x000fc60000410000 */
[----:B------:R-:W-:-:S04]  /*1ab0*/  FFMA R0, -R13, R13, R0 ;  /* 0x0000000d0d007223 */ /* 0x000fc80000000100 */
[----:B------:R-:W-:-:S07]  /*1ac0*/  FFMA R13, R0, R3, R13 ;  /* 0x00000003000d7223 */ /* 0x000fce000000000d */
.L_x_64:
[----:B------:R-:W-:Y:S05]  /*1ad0*/  BSYNC.RECONVERGENT B0 ;  /* 0x0000000000007941 */ /* 0x000fea0003800200 */
.L_x_62:
        /* <DEDUP_REMOVED lines=9> */
.L_x_66:
[----:B------:R-:W-:Y:S01]  /*1b70*/  MOV R3, R9 ;  /* 0x0000000900037202 */ /* 0x000fe20000000f00 */
[----:B------:R-:W-:Y:S06]  /*1b80*/  BRA `(.L_x_67) ;  /* 0x0000000000107947 */ /* 0x000fec0003800000 */
.L_x_65:
[----:B-1----:R-:W-:Y:S01]  /*1b90*/  FMUL.FTZ R10, R15, R0 ;  /* 0x000000000f0a7220 */ /* 0x002fe20000410000 */
[----:B------:R-:W-:-:S03]  /*1ba0*/  FMUL.FTZ R0, R0, 0.5 ;  /* 0x3f00000000007820 */ /* 0x000fc60000410000 */
[----:B------:R-:W-:-:S04]  /*1bb0*/  FFMA R3, -R10, R10, R15 ;  /* 0x0000000a0a037223 */ /* 0x000fc8000000010f */
[----:B------:R-:W-:-:S07]  /*1bc0*/  FFMA R3, R3, R0, R10 ;  /* 0x0000000003037223 */ /* 0x000fce000000000a */
.L_x_67:
        /* <DEDUP_REMOVED lines=12> */
.L_x_69:
[----:B------:R-:W-:Y:S05]  /*1c90*/  BSYNC.RECONVERGENT B3 ;  /* 0x0000000000037941 */ /* 0x000fea0003800200 */
.L_x_68:
        /* <DEDUP_REMOVED lines=8> */
.L_x_61:
[----:B------:R-:W-:Y:S05]  /*1d20*/  BSYNC.RECONVERGENT B2 ;  /* 0x0000000000027941 */ /* 0x000fea0003800200 */
.L_x_60:
        /* <DEDUP_REMOVED lines=22> */
.L_x_73:
[----:B------:R-:W-:Y:S01]  /*1e90*/  FMUL.FTZ R13, R0, R3 ;  /* 0x00000003000d7220 */ /* 0x000fe20000410000 */
[----:B------:R-:W-:-:S03]  /*1ea0*/  FMUL.FTZ R3, R3, 0.5 ;  /* 0x3f00000003037820 */ /* 0x000fc60000410000 */
[----:B------:R-:W-:-:S04]  /*1eb0*/  FFMA R0, -R13, R13, R0 ;  /* 0x0000000d0d007223 */ /* 0x000fc80000000100 */
[----:B------:R-:W-:-:S07]  /*1ec0*/  FFMA R13, R0, R3, R13 ;  /* 0x00000003000d7223 */ /* 0x000fce000000000d */
.L_x_74:
[----:B------:R-:W-:Y:S05]  /*1ed0*/  BSYNC.RECONVERGENT B0 ;  /* 0x0000000000007941 */ /* 0x000fea0003800200 */
.L_x_72:
        /* <DEDUP_REMOVED lines=9> */
.L_x_76:
[----:B------:R-:W-:Y:S01]  /*1f70*/  MOV R3, R9 ;  /* 0x0000000900037202 */ /* 0x000fe20000000f00 */
[----:B------:R-:W-:Y:S06]  /*1f80*/  BRA `(.L_x_77) ;  /* 0x0000000000107947 */ /* 0x000fec0003800000 */
.L_x_75:
[----:B-1----:R-:W-:Y:S01]  /*1f90*/  FMUL.FTZ R10, R15, R0 ;  /* 0x000000000f0a7220 */ /* 0x002fe20000410000 */
[----:B------:R-:W-:-:S03]  /*1fa0*/  FMUL.FTZ R0, R0, 0.5 ;  /* 0x3f00000000007820 */ /* 0x000fc60000410000 */
[----:B------:R-:W-:-:S04]  /*1fb0*/  FFMA R3, -R10, R10, R15 ;  /* 0x0000000a0a037223 */ /* 0x000fc8000000010f */
[----:B------:R-:W-:-:S07]  /*1fc0*/  FFMA R3, R3, R0, R10 ;  /* 0x0000000003037223 */ /* 0x000fce000000000a */
.L_x_77:
        /* <DEDUP_REMOVED lines=12> */
.L_x_79:
[----:B------:R-:W-:Y:S05]  /*2090*/  BSYNC.RECONVERGENT B3 ;  /* 0x0000000000037941 */ /* 0x000fea0003800200 */
.L_x_78:
        /* <DEDUP_REMOVED lines=8> */
.L_x_71:
[----:B------:R-:W-:Y:S05]  /*2120*/  BSYNC.RECONVERGENT B2 ;  /* 0x0000000000027941 */ /* 0x000fea0003800200 */
.L_x_70:
        /* <DEDUP_REMOVED lines=22> */
.L_x_83:
[----:B------:R-:W-:Y:S01]  /*2290*/  FMUL.FTZ R13, R0, R3 ;  /* 0x00000003000d7220 */ /* 0x000fe20000410000 */
[----:B------:R-:W-:-:S03]  /*22a0*/  FMUL.FTZ R3, R3, 0.5 ;  /* 0x3f00000003037820 */ /* 0x000fc60000410000 */
[----:B------:R-:W-:-:S04]  /*22b0*/  FFMA R0, -R13, R13, R0 ;  /* 0x0000000d0d007223 */ /* 0x000fc80000000100 */
[----:B------:R-:W-:-:S07]  /*22c0*/  FFMA R13, R0, R3, R13 ;  /* 0x00000003000d7223 */ /* 0x000fce000000000d */
.L_x_84:
[----:B------:R-:W-:Y:S05]  /*22d0*/  BSYNC.RECONVERGENT B0 ;  /* 0x0000000000007941 */ /* 0x000fea0003800200 */
.L_x_82:
        /* <DEDUP_REMOVED lines=9> */
.L_x_86:
[----:B------:R-:W-:Y:S01]  /*2370*/  MOV R3, R9 ;  /* 0x0000000900037202 */ /* 0x000fe20000000f00 */
[----:B------:R-:W-:Y:S06]  /*2380*/  BRA `(.L_x_87) ;  /* 0x0000000000107947 */ /* 0x000fec0003800000 */
.L_x_85:
[----:B-1----:R-:W-:Y:S01]  /*2390*/  FMUL.FTZ R10, R15, R0 ;  /* 0x000000000f0a7220 */ /* 0x002fe20000410000 */
[----:B------:R-:W-:-:S03]  /*23a0*/  FMUL.FTZ R0, R0, 0.5 ;  /* 0x3f00000000007820 */ /* 0x000fc60000410000 */
[----:B------:R-:W-:-:S04]  /*23b0*/  FFMA R3, -R10, R10, R15 ;  /* 0x0000000a0a037223 */ /* 0x000fc8000000010f */
[----:B------:R-:W-:-:S07]  /*23c0*/  FFMA R3, R3, R0, R10 ;  /* 0x0000000003037223 */ /* 0x000fce000000000a */
.L_x_87:
        /* <DEDUP_REMOVED lines=12> */
.L_x_89:
[----:B------:R-:W-:Y:S05]  /*2490*/  BSYNC.RECONVERGENT B3 ;  /* 0x0000000000037941 */ /* 0x000fea0003800200 */
.L_x_88:
        /* <DEDUP_REMOVED lines=8> */
.L_x_81:
[----:B------:R-:W-:Y:S05]  /*2520*/  BSYNC.RECONVERGENT B2 ;  /* 0x0000000000027941 */ /* 0x000fea0003800200 */
.L_x_80:
[----:B------:R-:W0:Y:S01]  /*2530*/  LDC.64 R10, c[0x3][0x108] ;  /* 0x00c04200ff0a7b82 */ /* 0x000e220000000a00 */
[----:B------:R-:W1:Y:S01]  /*2540*/  LDCU UR4, c[0x3][0x110] ;  /* 0x00c02200ff0477ac */ /* 0x000e620008000800 */
[----:B------:R-:W-:Y:S01]  /*2550*/  BSSY.RECONVERGENT B2, `(.L_x_90) ;  /* 0x000003e000027945 */ /* 0x000fe20003800200 */
[----:B-1----:R-:W-:Y:S01]  /*2560*/  FADD R7, R7, -UR4 ;  /* 0x8000000407077e21 */ /* 0x002fe20008000000 */
[----:B------:R-:W1:Y:S03]  /*2570*/  LDCU.64 UR4, c[0x0][0x358] ;  /* 0x00006b00ff0477ac */ /* 0x000e660008000a00 */
[----:B------:R-:W-:Y:S01]  /*2580*/  FMUL R0, R7, R7 ;  /* 0x0000000707007220 */ /* 0x000fe20000400000 */
[----:B0-----:R-:W-:-:S04]  /*2590*/  FADD R8, R8, -R11 ;  /* 0x8000000b08087221 */ /* 0x001fc80000000000 */
[----:B------:R-:W-:Y:S01]  /*25a0*/  FMUL R3, R8, R8 ;  /* 0x0000000808037220 */ /* 0x000fe20000400000 */
[----:B------:R-:W-:-:S03]  /*25b0*/  FMUL R8, R10, R10 ;  /* 0x0000000a0a087220 */ /* 0x000fc60000400000 */
[----:B------:R-:W-:-:S05]  /*25c0*/  FADD R7, R3, R0 ;  /* 0x0000000003077221 */ /* 0x000fca0000000000 */
[----:B------:R-:W-:-:S13]  /*25d0*/  FSETP.GEU.AND P0, PT, R7, R8, PT ;  /* 0x000000080700720b */ /* 0x000fda0003f0e000 */
[----:B-1----:R-:W-:Y:S05]  /*25e0*/  @P0 BRA `(.L_x_91) ;  /* 0x0000000000d00947 */ /* 0x002fea0003800000 */
        /* <DEDUP_REMOVED lines=11> */
.L_x_93:
[----:B------:R-:W-:Y:S01]  /*26a0*/  FMUL.FTZ R7, R0, R3 ;  /* 0x0000000300077220 */ /* 0x000fe20000410000 */
[----:B------:R-:W-:-:S03]  /*26b0*/  FMUL.FTZ R3, R3, 0.5 ;  /* 0x3f00000003037820 */ /* 0x000fc60000410000 */
[----:B------:R-:W-:-:S04]  /*26c0*/  FFMA R0, -R7, R7, R0 ;  /* 0x0000000707007223 */ /* 0x000fc80000000100 */
[----:B------:R-:W-:-:S07]  /*26d0*/  FFMA R7, R0, R3, R7 ;  /* 0x0000000300077223 */ /* 0x000fce0000000007 */
.L_x_94:
[----:B------:R-:W-:Y:S05]  /*26e0*/  BSYNC.RECONVERGENT B0 ;  /* 0x0000000000007941 */ /* 0x000fea0003800200 */
.L_x_92:
[----:B------:R-:W-:Y:S01]  /*26f0*/  IADD3 R0, PT, PT, R8, -0xd000000, RZ ;  /* 0xf300000008007810 */ /* 0x000fe20007ffe0ff */
[----:B------:R0:W1:Y:S03]  /*2700*/  MUFU.RSQ R3, R8 ;  /* 0x0000000800037308 */ /* 0x0000660000001400 */
[----:B------:R-:W-:-:S13]  /*2710*/  ISETP.GT.U32.AND P0, PT, R0, 0x727fffff, PT ;  /* 0x727fffff0000780c */ /* 0x000fda0003f04070 */
[----:B0-----:R-:W-:Y:S05]  /*2720*/  @!P0 BRA `(.L_x_95) ;  /* 0x00000000001c8947 */ /* 0x001fea0003800000 */
[----:B------:R-:W-:Y:S01]  /*2730*/  BSSY.RECONVERGENT B0, `(.L_x_96) ;  /* 0x0000004000007945 */ /* 0x000fe20003800200 */
[----:B------:R-:W-:Y:S02]  /*2740*/  MOV R0, R8 ;  /* 0x0000000800007202 */ /* 0x000fe40000000f00 */
[----:B------:R-:W-:-:S07]  /*2750*/  MOV R10, 0x2770 ;  /* 0x00002770000a7802 */ /* 0x000fce0000000f00 */
[----:B-1----:R-:W-:Y:S05]  /*2760*/  CALL.REL.NOINC `($__internal_0_$__cuda_sm20_sqrt_rn_f32_slowpath) ;  /* 0x0000000000a87944 */ /* 0x002fea0003c00000 */
[----:B------:R-:W-:Y:S05]  /*2770*/  BSYNC.RECONVERGENT B0 ;  /* 0x0000000000007941 */ /* 0x000fea0003800200 */
.L_x_96:
[----:B------:R-:W-:Y:S01]  /*2780*/  MOV R3, R9 ;  /* 0x0000000900037202 */ /* 0x000fe20000000f00 */
[----:B------:R-:W-:Y:S06]  /*2790*/  BRA `(.L_x_97) ;  /* 0x0000000000107947 */ /* 0x000fec0003800000 */
.L_x_95:
[----:B-1----:R-:W-:Y:S01]  /*27a0*/  FMUL.FTZ R9, R8, R3 ;  /* 0x0000000308097220 */ /* 0x002fe20000410000 */
[----:B------:R-:W-:-:S03]  /*27b0*/  FMUL.FTZ R3, R3, 0.5 ;  /* 0x3f00000003037820 */ /* 0x000fc60000410000 */
[----:B------:R-:W-:-:S04]  /*27c0*/  FFMA R8, -R9, R9, R8 ;  /* 0x0000000909087223 */ /* 0x000fc80000000108 */
[----:B------:R-:W-:-:S07]  /*27d0*/  FFMA R3, R8, R3, R9 ;  /* 0x0000000308037223 */ /* 0x000fce0000000009 */
.L_x_97:
        /* <DEDUP_REMOVED lines=12> */
.L_x_99:
[----:B------:R-:W-:Y:S05]  /*28a0*/  BSYNC.RECONVERGENT B3 ;  /* 0x0000000000037941 */ /* 0x000fea0003800200 */
.L_x_98:
        /* <DEDUP_REMOVED lines=8> */
.L_x_91:
[----:B------:R-:W-:Y:S05]  /*2930*/  BSYNC.RECONVERGENT B2 ;  /* 0x0000000000027941 */ /* 0x000fea0003800200 */
.L_x_90:
[----:B------:R-:W0:Y:S01]  /*2940*/  LDC.64 R8, c[0x0][0x380] ;  /* 0x0000e000ff087b82 */ /* 0x000e220000000a00 */
[----:B------:R-:W-:Y:S01]  /*2950*/  FMUL R6, R6, 255 ;  /* 0x437f000006067820 */ /* 0x000fe20000400000 */
[----:B------:R-:W-:Y:S01]  /*2960*/  FMUL R4, R4, 255 ;  /* 0x437f000004047820 */ /* 0x000fe20000400000 */
[----:B------:R-:W-:Y:S01]  /*2970*/  FMUL R0, R2, 255 ;  /* 0x437f000002007820 */ /* 0x000fe20000400000 */
[----:B------:R-:W-:Y:S01]  /*2980*/  LEA R3, R5, R5, 0x1 ;  /* 0x0000000505037211 */ /* 0x000fe200078e08ff */
[----:B------:R-:W1:Y:S08]  /*2990*/  F2I.TRUNC.NTZ R7, R6 ;  /* 0x0000000600077305 */ /* 0x000e70000020f100 */
[----:B------:R-:W2:Y:S08]  /*29a0*/  F2I.TRUNC.NTZ R11, R4 ;  /* 0x00000004000b7305 */ /* 0x000eb0000020f100 */
[----:B------:R-:W3:Y:S01]  /*29b0*/  F2I.TRUNC.NTZ R13, R0 ;  /* 0x00000000000d7305 */ /* 0x000ee2000020f100 */
[----:B0-----:R-:W-:-:S05]  /*29c0*/  IMAD.WIDE R2, R3, 0x4, R8 ;  /* 0x0000000403027825 */ /* 0x001fca00078e0208 */
[----:B-1----:R-:W-:Y:S04]  /*29d0*/  STG.E desc[UR4][R2.64], R7 ;  /* 0x0000000702007986 */ /* 0x002fe8000c101904 */
[----:B--2---:R-:W-:Y:S04]  /*29e0*/  STG.E desc[UR4][R2.64+0x4], R11 ;  /* 0x0000040b02007986 */ /* 0x004fe8000c101904 */
[----:B---3--:R-:W-:Y:S01]  /*29f0*/  STG.E desc[UR4][R2.64+0x8], R13 ;  /* 0x0000080d02007986 */ /* 0x008fe2000c101904 */
[----:B------:R-:W-:Y:S05]  /*2a00*/  EXIT ;  /* 0x000000000000794d */ /* 0x000fea0003800000 */
        .weak           $__internal_0_$__cuda_sm20_sqrt_rn_f32_slowpath
        .type           $__internal_0_$__cuda_sm20_sqrt_rn_f32_slowpath,@function
        .size           $__internal_0_$__cuda_sm20_sqrt_rn_f32_slowpath,($__internal_1_$__cuda_sm3x_div_rn_noftz_f32_slowpath - $__internal_0_$__cuda_sm20_sqrt_rn_f32_slowpath)
$__internal_0_$__cuda_sm20_sqrt_rn_f32_slowpath:
[----:B------:R-:W-:-:S13]  /*2a10*/  LOP3.LUT P0, RZ, R0, 0x7fffffff, RZ, 0xc0, !PT ;  /* 0x7fffffff00ff7812 */ /* 0x000fda000780c0ff */
[----:B------:R-:W-:Y:S01]  /*2a20*/  @!P0 MOV R9, R0 ;  /* 0x0000000000098202 */ /* 0x000fe20000000f00 */
[----:B------:R-:W-:Y:S06]  /*2a30*/  @!P0 BRA `(.L_x_100) ;  /* 0x0000000000408947 */ /* 0x000fec0003800000 */
[----:B------:R-:W-:-:S13]  /*2a40*/  FSETP.GEU.FTZ.AND P0, PT, R0, RZ, PT ;  /* 0x000000ff0000720b */ /* 0x000fda0003f1e000 */
[----:B------:R-:W-:Y:S01]  /*2a50*/  @!P0 MOV R9, 0x7fffffff ;  /* 0x7fffffff00098802 */ /* 0x000fe20000000f00 */
[----:B------:R-:W-:Y:S06]  /*2a60*/  @!P0 BRA `(.L_x_100) ;  /* 0x0000000000348947 */ /* 0x000fec0003800000 */
[----:B------:R-:W-:-:S13]  /*2a70*/  FSETP.GTU.FTZ.AND P0, PT, |R0|, +INF , PT ;  /* 0x7f8000000000780b */ /* 0x000fda0003f1c200 */
[----:B------:R-:W-:Y:S01]  /*2a80*/  @P0 FADD.FTZ R9, R0, 1 ;  /* 0x3f80000000090421 */ /* 0x000fe20000010000 */
[----:B------:R-:W-:Y:S06]  /*2a90*/  @P0 BRA `(.L_x_100) ;  /* 0x0000000000280947 */ /* 0x000fec0003800000 */
[----:B------:R-:W-:-:S13]  /*2aa0*/  FSETP.NEU.FTZ.AND P0, PT, |R0|, +INF , PT ;  /* 0x7f8000000000780b */ /* 0x000fda0003f1d200 */
[----:B------:R-:W-:-:S04]  /*2ab0*/  @P0 FFMA R14, R0, 1.84467440737095516160e+19, RZ ;  /* 0x5f800000000e0823 */ /* 0x000fc800000000ff */
[----:B------:R-:W0:Y:S02]  /*2ac0*/  @P0 MUFU.RSQ R11, R14 ;  /* 0x0000000e000b0308 */ /* 0x000e240000001400 */
[----:B0-----:R-:W-:Y:S01]  /*2ad0*/  @P0 FMUL.FTZ R3, R14, R11 ;  /* 0x0000000b0e030220 */ /* 0x001fe20000410000 */
[----:B------:R-:W-:-:S03]  /*2ae0*/  @P0 FMUL.FTZ R12, R11, 0.5 ;  /* 0x3f0000000b0c0820 */ /* 0x000fc60000410000 */
[----:B------:R-:W-:-:S04]  /*2af0*/  @P0 FADD.FTZ R9, -R3, -RZ ;  /* 0x800000ff03090221 */ /* 0x000fc80000010100 */
[----:B------:R-:W-:Y:S01]  /*2b00*/  @P0 FFMA R16, R3, R9, R14 ;  /* 0x0000000903100223 */ /* 0x000fe2000000000e */
[----:B------:R-:W-:-:S03]  /*2b10*/  @!P0 MOV R9, R0 ;  /* 0x0000000000098202 */ /* 0x000fc60000000f00 */
[----:B------:R-:W-:-:S04]  /*2b20*/  @P0 FFMA R12, R16, R12, R3 ;  /* 0x0000000c100c0223 */ /* 0x000fc80000000003 */
[----:B------:R-:W-:-:S07]  /*2b30*/  @P0 FMUL.FTZ R9, R12, 2.3283064365386962891e-10 ;  /* 0x2f8000000c090820 */ /* 0x000fce0000410000 */
.L_x_100:
[----:B------:R-:W-:-:S04]  /*2b40*/  HFMA2 R11, -RZ, RZ, 0, 0 ;  /* 0x00000000ff0b7431 */ /* 0x000fc800000001ff */
[----:B------:R-:W-:Y:S05]  /*2b50*/  RET.REL.NODEC R10 `(_Z6kernelPi) ;  /* 0xffffffd40a287950 */ /* 0x000fea0003c3ffff */
        .weak           $__internal_1_$__cuda_sm3x_div_rn_noftz_f32_slowpath
        .type           $__internal_1_$__cuda_sm3x_div_rn_noftz_f32_slowpath,@function
        .size           $__internal_1_$__cuda_sm3x_div_rn_noftz_f32_slowpath,(.L_x_114 - $__internal_1_$__cuda_sm3x_div_rn_noftz_f32_slowpath)
$__internal_1_$__cuda_sm3x_div_rn_noftz_f32_slowpath:
[----:B------:R-:W-:Y:S01]  /*2b60*/  SHF.R.U32.HI R9, RZ, 0x17, R3 ;  /* 0x00000017ff097819 */ /* 0x000fe20000011603 */
[----:B------:R-:W-:Y:S01]  /*2b70*/  BSSY.RECONVERGENT B0, `(.L_x_101) ;  /* 0x0000062000007945 */ /* 0x000fe20003800200 */
[----:B------:R-:W-:Y:S02]  /*2b80*/  SHF.R.U32.HI R12, RZ, 0x17, R0 ;  /* 0x00000017ff0c7819 */ /* 0x000fe40000011600 */
[----:B------:R-:W-:Y:S02]  /*2b90*/  LOP3.LUT R9, R9, 0xff, RZ, 0xc0, !PT ;  /* 0x000000ff09097812 */ /* 0x000fe400078ec0ff */
[----:B------:R-:W-:Y:S02]  /*2ba0*/  LOP3.LUT R12, R12, 0xff, RZ, 0xc0, !PT ;  /* 0x000000ff0c0c7812 */ /* 0x000fe400078ec0ff */
[----:B------:R-:W-:Y:S02]  /*2bb0*/  IADD3 R15, PT, PT, R9, -0x1, RZ ;  /* 0xffffffff090f7810 */ /* 0x000fe40007ffe0ff */
[----:B------:R-:W-:-:S02]  /*2bc0*/  IADD3 R14, PT, PT, R12, -0x1, RZ ;  /* 0xffffffff0c0e7810 */ /* 0x000fc40007ffe0ff */
[----:B------:R-:W-:-:S04]  /*2bd0*/  ISETP.GT.U32.AND P0, PT, R15, 0xfd, PT ;  /* 0x000000fd0f00780c */ /* 0x000fc80003f04070 */
[----:B------:R-:W-:-:S13]  /*2be0*/  ISETP.GT.U32.OR P0, PT, R14, 0xfd, P0 ;  /* 0x000000fd0e00780c */ /* 0x000fda0000704470 */
[----:B------:R-:W-:Y:S01]  /*2bf0*/  @!P0 MOV R11, RZ ;  /* 0x000000ff000b8202 */ /* 0x000fe20000000f00 */
[----:B------:R-:W-:Y:S06]  /*2c00*/  @!P0 BRA `(.L_x_102) ;  /* 0x00000000005c8947 */ /* 0x000fec0003800000 */
[----:B------:R-:W-:Y:S02]  /*2c10*/  FSETP.GTU.FTZ.AND P0, PT, |R0|, +INF , PT ;  /* 0x7f8000000000780b */ /* 0x000fe40003f1c200 */
[----:B------:R-:W-:-:S04]  /*2c20*/  FSETP.GTU.FTZ.AND P1, PT, |R3|, +INF , PT ;  /* 0x7f8000000300780b */ /* 0x000fc80003f3c200 */
[----:B------:R-:W-:-:S13]  /*2c30*/  PLOP3.LUT P0, PT, P0, P1, PT, 0xf8, 0x8f ;  /* 0x00000000008f781c */ /* 0x000fda0000703f70 */
[----:B------:R-:W-:Y:S05]  /*2c40*/  @P0 BRA `(.L_x_103) ;  /* 0x00000004004c0947 */ /* 0x000fea0003800000 */
[----:B------:R-:W-:-:S13]  /*2c50*/  LOP3.LUT P0, RZ, R3, 0x7fffffff, R0, 0xc8, !PT ;  /* 0x7fffffff03ff7812 */ /* 0x000fda000780c800 */
[----:B------:R-:W-:Y:S05]  /*2c60*/  @!P0 BRA `(.L_x_104) ;  /* 0x00000004003c8947 */ /* 0x000fea0003800000 */
[C---:B------:R-:W-:Y:S02]  /*2c70*/  FSETP.NEU.FTZ.AND P2, PT, |R0|.reuse, +INF , PT ;  /* 0x7f8000000000780b */ /* 0x040fe40003f5d200 */
[----:B------:R-:W-:Y:S02]  /*2c80*/  FSETP.NEU.FTZ.AND P1, PT, |R3|, +INF , PT ;  /* 0x7f8000000300780b */ /* 0x000fe40003f3d200 */
[----:B------:R-:W-:-:S11]  /*2c90*/  FSETP.NEU.FTZ.AND P0, PT, |R0|, +INF , PT ;  /* 0x7f8000000000780b */ /* 0x000fd60003f1d200 */
[----:B------:R-:W-:Y:S05]  /*2ca0*/  @!P1 BRA !P2, `(.L_x_104) ;  /* 0x00000004002c9947 */ /* 0x000fea0005000000 */
[----:B------:R-:W-:-:S04]  /*2cb0*/  LOP3.LUT P2, RZ, R0, 0x7fffffff, RZ, 0xc0, !PT ;  /* 0x7fffffff00ff7812 */ /* 0x000fc8000784c0ff */
[----:B------:R-:W-:-:S13]  /*2cc0*/  PLOP3.LUT P1, PT, P1, P2, PT, 0x2f, 0xf2 ;  /* 0x0000000000f2781c */ /* 0x000fda0000f24577 */
[----:B------:R-:W-:Y:S05]  /*2cd0*/  @P1 BRA `(.L_x_105) ;  /* 0x0000000400181947 */ /* 0x000fea0003800000 */
[----:B------:R-:W-:-:S04]  /*2ce0*/  LOP3.LUT P1, RZ, R3, 0x7fffffff, RZ, 0xc0, !PT ;  /* 0x7fffffff03ff7812 */ /* 0x000fc8000782c0ff */
[----:B------:R-:W-:-:S13]  /*2cf0*/  PLOP3.LUT P0, PT, P0, P1, PT, 0x2f, 0xf2 ;  /* 0x0000000000f2781c */ /* 0x000fda0000702577 */
[----:B------:R-:W-:Y:S05]  /*2d00*/  @P0 BRA `(.L_x_106) ;  /* 0x0000000400000947 */ /* 0x000fea0003800000 */
[----:B------:R-:W-:Y:S02]  /*2d10*/  ISETP.GE.AND P0, PT, R14, RZ, PT ;  /* 0x000000ff0e00720c */ /* 0x000fe40003f06270 */
[----:B------:R-:W-:-:S11]  /*2d20*/  ISETP.GE.AND P1, PT, R15, RZ, PT ;  /* 0x000000ff0f00720c */ /* 0x000fd60003f26270 */
[----:B------:R-:W-:Y:S01]  /*2d30*/  @P0 MOV R11, RZ ;  /* 0x000000ff000b0202 */ /* 0x000fe20000000f00 */
[----:B------:R-:W-:Y:S01]  /*2d40*/  @!P0 FFMA R0, R0, 1.84467440737095516160e+19, RZ ;  /* 0x5f80000000008823 */ /* 0x000fe200000000ff */
[----:B------:R-:W-:Y:S01]  /*2d50*/  @!P0 MOV R11, 0xffffffc0 ;  /* 0xffffffc0000b8802 */ /* 0x000fe20000000f00 */
[----:B------:R-:W-:-:S03]  /*2d60*/  @!P1 FFMA R3, R3, 1.84467440737095516160e+19, RZ ;  /* 0x5f80000003039823 */ /* 0x000fc600000000ff */
[----:B------:R-:W-:-:S07]  /*2d70*/  @!P1 IADD3 R11, PT, PT, R11, 0x40, RZ ;  /* 0x000000400b0b9810 */ /* 0x000fce0007ffe0ff */
.L_x_102:
[----:B------:R-:W-:Y:S01]  /*2d80*/  LEA R14, R9, 0xc0800000, 0x17 ;  /* 0xc0800000090e7811 */ /* 0x000fe200078eb8ff */
[----:B------:R-:W-:Y:S01]  /*2d90*/  BSSY.RECONVERGENT B1, `(.L_x_107) ;  /* 0x0000036000017945 */ /* 0x000fe20003800200 */
[----:B------:R-:W-:Y:S02]  /*2da0*/  IADD3 R12, PT, PT, R12, -0x7f, RZ ;  /* 0xffffff810c0c7810 */ /* 0x000fe40007ffe0ff */
[----:B------:R-:W-:-:S03]  /*2db0*/  IADD3 R16, PT, PT, -R14, R3, RZ ;  /* 0x000000030e107210 */ /* 0x000fc60007ffe1ff */
[----:B------:R-:W-:Y:S01]  /*2dc0*/  IMAD R0, R12, -0x800000, R0 ;  /* 0xff8000000c007824 */ /* 0x000fe200078e0200 */
[----:B------:R-:W0:Y:S01]  /*2dd0*/  MUFU.RCP R14, R16 ;  /* 0x00000010000e7308 */ /* 0x000e220000001000 */
[----:B------:R-:W-:Y:S01]  /*2de0*/  FADD.FTZ R3, -R16, -RZ ;  /* 0x800000ff10037221 */ /* 0x000fe20000010100 */
[----:B------:R-:W-:-:S04]  /*2df0*/  IADD3 R12, PT, PT, R12, 0x7f, -R9 ;  /* 0x0000007f0c0c7810 */ /* 0x000fc80007ffe809 */
[----:B------:R-:W-:Y:S01]  /*2e00*/  IADD3 R12, PT, PT, R12, R11, RZ ;  /* 0x0000000b0c0c7210 */ /* 0x000fe20007ffe0ff */
[----:B0-----:R-:W-:-:S04]  /*2e10*/  FFMA R15, R14, R3, 1 ;  /* 0x3f8000000e0f7423 */ /* 0x001fc80000000003 */
[----:B------:R-:W-:-:S04]  /*2e20*/  FFMA R15, R14, R15, R14 ;  /* 0x0000000f0e0f7223 */ /* 0x000fc8000000000e */
[----:B------:R-:W-:-:S04]  /*2e30*/  FFMA R14, R0, R15, RZ ;  /* 0x0000000f000e7223 */ /* 0x000fc800000000ff */
[----:B------:R-:W-:-:S04]  /*2e40*/  FFMA R17, R3, R14, R0 ;  /* 0x0000000e03117223 */ /* 0x000fc80000000000 */
[----:B------:R-:W-:-:S04]  /*2e50*/  FFMA R14, R15, R17, R14 ;  /* 0x000000110f0e7223 */ /* 0x000fc8000000000e */
[----:B------:R-:W-:-:S04]  /*2e60*/  FFMA R3, R3, R14, R0 ;  /* 0x0000000e03037223 */ /* 0x000fc80000000000 */
[----:B------:R-:W-:-:S05]  /*2e70*/  FFMA R0, R15, R3, R14 ;  /* 0x000000030f007223 */ /* 0x000fca000000000e */
[----:B------:R-:W-:-:S04]  /*2e80*/  SHF.R.U32.HI R9, RZ, 0x17, R0 ;  /* 0x00000017ff097819 */ /* 0x000fc80000011600 */
[----:B------:R-:W-:-:S04]  /*2e90*/  LOP3.LUT R9, R9, 0xff, RZ, 0xc0, !PT ;  /* 0x000000ff09097812 */ /* 0x000fc800078ec0ff */
[----:B------:R-:W-:-:S04]  /*2ea0*/  IADD3 R9, PT, PT, R9, R12, RZ ;  /* 0x0000000c09097210 */ /* 0x000fc80007ffe0ff */
[----:B------:R-:W-:-:S04]  /*2eb0*/  IADD3 R11, PT, PT, R9, -0x1, RZ ;  /* 0xffffffff090b7810 */ /* 0x000fc80007ffe0ff */
[----:B------:R-:W-:-:S13]  /*2ec0*/  ISETP.GE.U32.AND P0, PT, R11, 0xfe, PT ;  /* 0x000000fe0b00780c */ /* 0x000fda0003f06070 */
[----:B------:R-:W-:Y:S05]  /*2ed0*/  @!P0 BRA `(.L_x_108) ;  /* 0x0000000000808947 */ /* 0x000fea0003800000 */
[----:B------:R-:W-:-:S13]  /*2ee0*/  ISETP.GT.AND P0, PT, R9, 0xfe, PT ;  /* 0x000000fe0900780c */ /* 0x000fda0003f04270 */
[----:B------:R-:W-:Y:S05]  /*2ef0*/  @P0 BRA `(.L_x_109) ;  /* 0x00000000006c0947 */ /* 0x000fea0003800000 */
[----:B------:R-:W-:-:S13]  /*2f00*/  ISETP.GE.AND P0, PT, R9, 0x1, PT ;  /* 0x000000010900780c */ /* 0x000fda0003f06270 */
[----:B------:R-:W-:Y:S05]  /*2f10*/  @P0 BRA `(.L_x_110) ;  /* 0x0000000000740947 */ /* 0x000fea0003800000 */
[----:B------:R-:W-:Y:S02]  /*2f20*/  ISETP.GE.AND P0, PT, R9, -0x18, PT ;  /* 0xffffffe80900780c */ /* 0x000fe40003f06270 */
[----:B------:R-:W-:-:S11]  /*2f30*/  LOP3.LUT R0, R0, 0x80000000, RZ, 0xc0, !PT ;  /* 0x8000000000007812 */ /* 0x000fd600078ec0ff */
[----:B------:R-:W-:Y:S05]  /*2f40*/  @!P0 BRA `(.L_x_110) ;  /* 0x0000000000688947 */ /* 0x000fea0003800000 */
[-CC-:B------:R-:W-:Y:S01]  /*2f50*/  FFMA.RZ R11, R15, R3.reuse, R14.reuse ;  /* 0x000000030f0b7223 */ /* 0x180fe2000000c00e */
[C---:B------:R-:W-:Y:S02]  /*2f60*/  ISETP.NE.AND P2, PT, R9.reuse, RZ, PT ;  /* 0x000000ff0900720c */ /* 0x040fe40003f45270 */
[----:B------:R-:W-:Y:S02]  /*2f70*/  ISETP.NE.AND P1, PT, R9, RZ, PT ;  /* 0x000000ff0900720c */ /* 0x000fe40003f25270 */
[----:B------:R-:W-:Y:S01]  /*2f80*/  LOP3.LUT R12, R11, 0x7fffff, RZ, 0xc0, !PT ;  /* 0x007fffff0b0c7812 */ /* 0x000fe200078ec0ff */
[CCC-:B------:R-:W-:Y:S01]  /*2f90*/  FFMA.RP R11, R15.reuse, R3.reuse, R14.reuse ;  /* 0x000000030f0b7223 */ /* 0x1c0fe2000000800e */
[----:B------:R-:W-:Y:S01]  /*2fa0*/  FFMA.RM R14, R15, R3, R14 ;  /* 0x000000030f0e7223 */ /* 0x000fe2000000400e */
[----:B------:R-:W-:Y:S02]  /*2fb0*/  IADD3 R3, PT, PT, R9, 0x20, RZ ;  /* 0x0000002009037810 */ /* 0x000fe40007ffe0ff */
[----:B------:R-:W-:-:S02]  /*2fc0*/  LOP3.LUT R12, R12, 0x800000, RZ, 0xfc, !PT ;  /* 0x008000000c0c7812 */ /* 0x000fc400078efcff */
[----:B------:R-:W-:Y:S02]  /*2fd0*/  IADD3 R9, PT, PT, -R9, RZ, RZ ;  /* 0x000000ff09097210 */ /* 0x000fe40007ffe1ff */
[----:B------:R-:W-:Y:S02]  /*2fe0*/  SHF.L.U32 R3, R12, R3, RZ ;  /* 0x000000030c037219 */ /* 0x000fe400000006ff */
[----:B------:R-:W-:Y:S02]  /*2ff0*/  FSETP.NEU.FTZ.AND P0, PT, R11, R14, PT ;  /* 0x0000000e0b00720b */ /* 0x000fe40003f1d000 */
[----:B------:R-:W-:Y:S02]  /*3000*/  SEL R9, R9, RZ, P2 ;  /* 0x000000ff09097207 */ /* 0x000fe40001000000 */
[----:B------:R-:W-:Y:S02]  /*3010*/  ISETP.NE.AND P1, PT, R3, RZ, P1 ;  /* 0x000000ff0300720c */ /* 0x000fe40000f25270 */
[----:B------:R-:W-:-:S02]  /*3020*/  SHF.R.U32.HI R9, RZ, R9, R12 ;  /* 0x00000009ff097219 */ /* 0x000fc4000001160c */
[----:B------:R-:W-:Y:S02]  /*3030*/  PLOP3.LUT P0, PT, P0, P1, PT, 0xf8, 0x8f ;  /* 0x00000000008f781c */ /* 0x000fe40000703f70 */
[----:B------:R-:W-:Y:S02]  /*3040*/  SHF.R.U32.HI R12, RZ, 0x1, R9 ;  /* 0x00000001ff0c7819 */ /* 0x000fe40000011609 */
[----:B------:R-:W-:-:S04]  /*3050*/  SEL R3, RZ, 0x1, !P0 ;  /* 0x00000001ff037807 */ /* 0x000fc80004000000 */
[----:B------:R-:W-:-:S04]  /*3060*/  LOP3.LUT R14, R3, 0x1, R12, 0xf8, !PT ;  /* 0x00000001030e7812 */ /* 0x000fc800078ef80c */
[----:B------:R-:W-:-:S04]  /*3070*/  LOP3.LUT R9, R14, R9, RZ, 0xc0, !PT ;  /* 0x000000090e097212 */ /* 0x000fc800078ec0ff */
[----:B------:R-:W-:-:S04]  /*3080*/  IADD3 R9, PT, PT, R12, R9, RZ ;  /* 0x000000090c097210 */ /* 0x000fc80007ffe0ff */
[----:B------:R-:W-:Y:S01]  /*3090*/  LOP3.LUT R0, R9, R0, RZ, 0xfc, !PT ;  /* 0x0000000009007212 */ /* 0x000fe200078efcff */
[----:B------:R-:W-:Y:S06]  /*30a0*/  BRA `(.L_x_110) ;  /* 0x0000000000107947 */ /* 0x000fec0003800000 */
.L_x_109:
[----:B------:R-:W-:-:S04]  /*30b0*/  LOP3.LUT R0, R0, 0x80000000, RZ, 0xc0, !PT ;  /* 0x8000000000007812 */ /* 0x000fc800078ec0ff */
[----:B------:R-:W-:Y:S01]  /*30c0*/  LOP3.LUT R0, R0, 0x7f800000, RZ, 0xfc, !PT ;  /* 0x7f80000000007812 */ /* 0x000fe200078efcff */
[----:B------:R-:W-:Y:S06]  /*30d0*/  BRA `(.L_x_110) ;  /* 0x0000000000047947 */ /* 0x000fec0003800000 */
.L_x_108:
[----:B------:R-:W-:-:S07]  /*30e0*/  LEA R0, R12, R0, 0x17 ;  /* 0x000000000c007211 */ /* 0x000fce00078eb8ff */
.L_x_110:
[----:B------:R-:W-:Y:S05]  /*30f0*/  BSYNC.RECONVERGENT B1 ;  /* 0x0000000000017941 */ /* 0x000fea0003800200 */
.L_x_107:
[----:B------:R-:W-:Y:S05]  /*3100*/  BRA `(.L_x_111) ;  /* 0x0000000000207947 */ /* 0x000fea0003800000 */
.L_x_106:
[----:B------:R-:W-:-:S04]  /*3110*/  LOP3.LUT R0, R3, 0x80000000, R0, 0x48, !PT ;  /* 0x8000000003007812 */ /* 0x000fc800078e4800 */
[----:B------:R-:W-:Y:S01]  /*3120*/  LOP3.LUT R0, R0, 0x7f800000, RZ, 0xfc, !PT ;  /* 0x7f80000000007812 */ /* 0x000fe200078efcff */
[----:B------:R-:W-:Y:S06]  /*3130*/  BRA `(.L_x_111) ;  /* 0x0000000000147947 */ /* 0x000fec0003800000 */
.L_x_105:
[----:B------:R-:W-:Y:S01]  /*3140*/  LOP3.LUT R0, R3, 0x80000000, R0, 0x48, !PT ;  /* 0x8000000003007812 */ /* 0x000fe200078e4800 */
[----:B------:R-:W-:Y:S06]  /*3150*/  BRA `(.L_x_111) ;  /* 0x00000000000c7947 */ /* 0x000fec0003800000 */
.L_x_104:
[----:B------:R-:W0:Y:S01]  /*3160*/  MUFU.RSQ R0, -QNAN ;  /* 0xffc0000000007908 */ /* 0x000e220000001400 */
[----:B------:R-:W-:Y:S05]  /*3170*/  BRA `(.L_x_111) ;  /* 0x0000000000047947 */ /* 0x000fea0003800000 */
.L_x_103:
[----:B------:R-:W-:-:S07]  /*3180*/  FADD.FTZ R0, R0, R3 ;  /* 0x0000000300007221 */ /* 0x000fce0000010000 */
.L_x_111:
[----:B------:R-:W-:Y:S05]  /*3190*/  BSYNC.RECONVERGENT B0 ;  /* 0x0000000000007941 */ /* 0x000fea0003800200 */
.L_x_101:
[----:B------:R-:W-:-:S04]  /*31a0*/  HFMA2 R11, -RZ, RZ, 0, 0 ;  /* 0x00000000ff0b7431 */ /* 0x000fc800000001ff */
[----:B0-----:R-:W-:Y:S05]  /*31b0*/  RET.REL.NODEC R10 `(_Z6kernelPi) ;  /* 0xffffffcc0a907950 */ /* 0x001fea0003c3ffff */
.L_x_112:
[----:B------:R-:W-:-:S00]  /*31c0*/  BRA `(.L_x_112) ;  /* 0xfffffffc00fc7947 */ /* 0x000fc0000383ffff */
[----:B------:R-:W-:-:S00]  /*31d0*/  NOP ;  /* 0x0000000000007918 */ /* 0x000fc00000000000 */
        /* <DEDUP_REMOVED lines=10> */
.L_x_114:


//--------------------- .nv.shared.reserved.0     --------------------------
	.section	.nv.shared.reserved.0,"aw",@nobits
	.weak		__nv_reservedSMEM_offset_0_alias
	.size		__nv_reservedSMEM_offset_0_alias, 0, 64
	.other		__nv_reservedSMEM_offset_0_alias,@"STO_CUDA_RESERVED_SHARED STV_DEFAULT"
__nv_reservedSMEM_offset_0_alias:
	.zero		0
	.zero		64


//--------------------- .nv.constant0._Z6kernelPi --------------------------
	.section	.nv.constant0._Z6kernelPi,"a",@progbits
	.sectionflags	@""
	.align	4
.nv.constant0._Z6kernelPi:
	.zero		904


//--------------------- SYMBOLS --------------------------

	.type		.nv.reservedSmem.offset0,@object
	.size		.nv.reservedSmem.offset0,0x4
